//
// Generated by NVIDIA NVVM Compiler
//
// Compiler Build ID: CL-36424714
// Cuda compilation tools, release 13.0, V13.0.88
// Based on NVVM 20.0.0
//

.version 9.0
.target sm_100
.address_size 64

	// .globl	_Z21real2DTensorFFTKernelPK6float2PS_ii
.extern .shared .align 16 .b8 shared_mem[];
.extern .shared .align 16 .b8 shmem[];
.global .align 4 .b8 __cudart_i2opi_f[24] = {65, 144, 67, 60, 153, 149, 98, 219, 192, 221, 52, 245, 209, 87, 39, 252, 41, 21, 68, 78, 110, 131, 249, 162};

.visible .entry _Z21real2DTensorFFTKernelPK6float2PS_ii(
	.param .u64 .ptr .align 1 _Z21real2DTensorFFTKernelPK6float2PS_ii_param_0,
	.param .u64 .ptr .align 1 _Z21real2DTensorFFTKernelPK6float2PS_ii_param_1,
	.param .u32 _Z21real2DTensorFFTKernelPK6float2PS_ii_param_2,
	.param .u32 _Z21real2DTensorFFTKernelPK6float2PS_ii_param_3
)
{
	.local .align 4 .b8 	__local_depot0[28];
	.reg .b64 	%SP;
	.reg .b64 	%SPL;
	.reg .pred 	%p<28>;
	.reg .b16 	%rs<56>;
	.reg .b32 	%r<208>;
	.reg .b32 	%f<53>;
	.reg .b64 	%rd<48>;
	.reg .b64 	%fd<11>;

	mov.u64 	%SPL, __local_depot0;
	ld.param.u64 	%rd18, [_Z21real2DTensorFFTKernelPK6float2PS_ii_param_0];
	ld.param.u32 	%r48, [_Z21real2DTensorFFTKernelPK6float2PS_ii_param_2];
	ld.param.u32 	%r49, [_Z21real2DTensorFFTKernelPK6float2PS_ii_param_3];
	add.u64 	%rd1, %SPL, 0;
	mov.u32 	%r207, %tid.x;
	shr.u32 	%r2, %r207, 5;
	mov.u32 	%r50, %ctaid.x;
	mov.u32 	%r3, %ntid.x;
	shr.u32 	%r51, %r3, 5;
	mad.lo.s32 	%r4, %r51, %r50, %r2;
	setp.ge.s32 	%p1, %r4, %r49;
	@%p1 bra 	$L__BB0_31;
	mul.lo.s32 	%r5, %r48, %r48;
	shl.b32 	%r6, %r5, 1;
	setp.ge.s32 	%p2, %r207, %r48;
	@%p2 bra 	$L__BB0_6;
	mul.lo.s32 	%r8, %r48, %r4;
	shr.u32 	%r9, %r48, 4;
	cvta.to.global.u64 	%rd2, %rd18;
	mov.u32 	%r198, %r207;
$L__BB0_3:
	shr.s32 	%r52, %r198, 31;
	shr.u32 	%r53, %r52, 28;
	add.s32 	%r54, %r198, %r53;
	shr.s32 	%r11, %r54, 4;
	setp.ge.s32 	%p3, %r11, %r9;
	@%p3 bra 	$L__BB0_5;
	and.b32  	%r58, %r54, 2147483632;
	sub.s32 	%r59, %r198, %r58;
	add.s32 	%r60, %r198, %r8;
	mul.wide.s32 	%rd21, %r60, 8;
	add.s64 	%rd22, %rd2, %rd21;
	ld.global.v2.f32 	{%f10, %f11}, [%rd22];
	// begin inline asm
	{  cvt.rn.f16.f32 %rs1, %f10;}

	// end inline asm
	shl.b32 	%r61, %r11, 4;
	add.s32 	%r62, %r61, %r59;
	shl.b32 	%r63, %r62, 1;
	mov.u32 	%r64, shared_mem;
	add.s32 	%r65, %r64, %r63;
	st.shared.u16 	[%r65], %rs1;
	// begin inline asm
	{  cvt.rn.f16.f32 %rs2, %f11;}

	// end inline asm
	add.s32 	%r66, %r65, %r6;
	st.shared.u16 	[%r66], %rs2;
$L__BB0_5:
	add.s32 	%r198, %r198, %r3;
	setp.lt.s32 	%p4, %r198, %r48;
	@%p4 bra 	$L__BB0_3;
$L__BB0_6:
	mov.u32 	%r68, shared_mem;
	add.s32 	%r13, %r68, %r6;
	add.s32 	%r14, %r13, %r6;
	shr.u32 	%r69, %r5, 2;
	setp.ge.u32 	%p5, %r207, %r69;
	@%p5 bra 	$L__BB0_24;
	shr.s32 	%r70, %r48, 31;
	shr.u32 	%r71, %r70, 30;
	add.s32 	%r72, %r48, %r71;
	shr.s32 	%r73, %r72, 2;
	div.s32 	%r74, %r207, %r73;
	mul.lo.s32 	%r75, %r74, %r73;
	sub.s32 	%r76, %r207, %r75;
	cvt.rn.f64.s32 	%fd1, %r74;
	mul.f64 	%fd2, %fd1, 0dC01921FB54442D18;
	cvt.rn.f64.u32 	%fd3, %r76;
	mul.f64 	%fd4, %fd2, %fd3;
	cvt.rn.f64.s32 	%fd5, %r48;
	div.rn.f64 	%fd6, %fd4, %fd5;
	cvt.rn.f32.f64 	%f1, %fd6;
	mul.f32 	%f12, %f1, 0f3F22F983;
	cvt.rni.s32.f32 	%r206, %f12;
	cvt.rn.f32.s32 	%f13, %r206;
	fma.rn.f32 	%f14, %f13, 0fBFC90FDA, %f1;
	fma.rn.f32 	%f15, %f13, 0fB3A22168, %f14;
	fma.rn.f32 	%f52, %f13, 0fA7C234C5, %f15;
	abs.f32 	%f3, %f1;
	setp.ltu.f32 	%p6, %f3, 0f47CE4780;
	mov.u32 	%r202, %r206;
	mov.f32 	%f51, %f52;
	@%p6 bra 	$L__BB0_15;
	setp.neu.f32 	%p7, %f3, 0f7F800000;
	@%p7 bra 	$L__BB0_10;
	mov.f32 	%f18, 0f00000000;
	mul.rn.f32 	%f51, %f1, %f18;
	mov.b32 	%r202, 0;
	bra.uni 	$L__BB0_15;
$L__BB0_10:
	mov.b32 	%r16, %f1;
	shl.b32 	%r78, %r16, 8;
	or.b32  	%r17, %r78, -2147483648;
	mov.b64 	%rd44, 0;
	mov.b32 	%r199, 0;
	mov.u64 	%rd42, __cudart_i2opi_f;
	mov.u64 	%rd43, %rd1;
$L__BB0_11:
	.pragma "nounroll";
	ld.global.nc.u32 	%r79, [%rd42];
	mad.wide.u32 	%rd25, %r79, %r17, %rd44;
	shr.u64 	%rd44, %rd25, 32;
	st.local.u32 	[%rd43], %rd25;
	add.s32 	%r199, %r199, 1;
	add.s64 	%rd43, %rd43, 4;
	add.s64 	%rd42, %rd42, 4;
	setp.ne.s32 	%p8, %r199, 6;
	@%p8 bra 	$L__BB0_11;
	shr.u32 	%r80, %r16, 23;
	st.local.u32 	[%rd1+24], %rd44;
	and.b32  	%r20, %r80, 31;
	and.b32  	%r81, %r80, 224;
	add.s32 	%r82, %r81, -128;
	shr.u32 	%r83, %r82, 5;
	mul.wide.u32 	%rd26, %r83, 4;
	sub.s64 	%rd9, %rd1, %rd26;
	ld.local.u32 	%r200, [%rd9+24];
	ld.local.u32 	%r201, [%rd9+20];
	setp.eq.s32 	%p9, %r20, 0;
	@%p9 bra 	$L__BB0_14;
	shf.l.wrap.b32 	%r200, %r201, %r200, %r20;
	ld.local.u32 	%r84, [%rd9+16];
	shf.l.wrap.b32 	%r201, %r84, %r201, %r20;
$L__BB0_14:
	shr.u32 	%r85, %r200, 30;
	shf.l.wrap.b32 	%r86, %r201, %r200, 2;
	shl.b32 	%r87, %r201, 2;
	shr.u32 	%r88, %r86, 31;
	add.s32 	%r89, %r88, %r85;
	neg.s32 	%r90, %r89;
	setp.lt.s32 	%p10, %r16, 0;
	selp.b32 	%r202, %r90, %r89, %p10;
	xor.b32  	%r91, %r86, %r16;
	shr.s32 	%r92, %r86, 31;
	xor.b32  	%r93, %r92, %r86;
	xor.b32  	%r94, %r92, %r87;
	cvt.u64.u32 	%rd27, %r93;
	shl.b64 	%rd28, %rd27, 32;
	cvt.u64.u32 	%rd29, %r94;
	or.b64  	%rd30, %rd28, %rd29;
	cvt.rn.f64.s64 	%fd7, %rd30;
	mul.f64 	%fd8, %fd7, 0d3BF921FB54442D19;
	cvt.rn.f32.f64 	%f16, %fd8;
	neg.f32 	%f17, %f16;
	setp.lt.s32 	%p11, %r91, 0;
	selp.f32 	%f51, %f17, %f16, %p11;
$L__BB0_15:
	setp.ltu.f32 	%p12, %f3, 0f47CE4780;
	add.s32 	%r96, %r202, 1;
	mul.rn.f32 	%f20, %f51, %f51;
	and.b32  	%r97, %r202, 1;
	setp.eq.b32 	%p13, %r97, 1;
	selp.f32 	%f21, %f51, 0f3F800000, %p13;
	fma.rn.f32 	%f22, %f20, %f21, 0f00000000;
	fma.rn.f32 	%f23, %f20, 0f37CBAC00, 0fBAB607ED;
	selp.f32 	%f24, 0fB94D4153, %f23, %p13;
	selp.f32 	%f25, 0f3C0885E4, 0f3D2AAABB, %p13;
	fma.rn.f32 	%f26, %f24, %f20, %f25;
	selp.f32 	%f27, 0fBE2AAAA8, 0fBEFFFFFF, %p13;
	fma.rn.f32 	%f28, %f26, %f20, %f27;
	fma.rn.f32 	%f29, %f28, %f22, %f21;
	and.b32  	%r98, %r96, 2;
	setp.eq.s32 	%p14, %r98, 0;
	mov.f32 	%f30, 0f00000000;
	sub.f32 	%f31, %f30, %f29;
	selp.f32 	%f19, %f29, %f31, %p14;
	// begin inline asm
	{  cvt.rn.f16.f32 %rs3, %f19;}

	// end inline asm
	shl.b32 	%r99, %r207, 1;
	add.s32 	%r29, %r14, %r99;
	st.shared.u16 	[%r29], %rs3;
	@%p12 bra 	$L__BB0_23;
	setp.neu.f32 	%p15, %f3, 0f7F800000;
	@%p15 bra 	$L__BB0_18;
	mov.f32 	%f34, 0f00000000;
	mul.rn.f32 	%f52, %f1, %f34;
	mov.b32 	%r206, 0;
	bra.uni 	$L__BB0_23;
$L__BB0_18:
	mov.b32 	%r30, %f1;
	shl.b32 	%r101, %r30, 8;
	or.b32  	%r31, %r101, -2147483648;
	mov.b64 	%rd47, 0;
	mov.b32 	%r203, 0;
	mov.u64 	%rd45, __cudart_i2opi_f;
	mov.u64 	%rd46, %rd1;
$L__BB0_19:
	.pragma "nounroll";
	ld.global.nc.u32 	%r102, [%rd45];
	mad.wide.u32 	%rd33, %r102, %r31, %rd47;
	shr.u64 	%rd47, %rd33, 32;
	st.local.u32 	[%rd46], %rd33;
	add.s32 	%r203, %r203, 1;
	add.s64 	%rd46, %rd46, 4;
	add.s64 	%rd45, %rd45, 4;
	setp.ne.s32 	%p16, %r203, 6;
	@%p16 bra 	$L__BB0_19;
	shr.u32 	%r103, %r30, 23;
	st.local.u32 	[%rd1+24], %rd47;
	and.b32  	%r34, %r103, 31;
	and.b32  	%r104, %r103, 224;
	add.s32 	%r105, %r104, -128;
	shr.u32 	%r106, %r105, 5;
	mul.wide.u32 	%rd34, %r106, 4;
	sub.s64 	%rd16, %rd1, %rd34;
	ld.local.u32 	%r204, [%rd16+24];
	ld.local.u32 	%r205, [%rd16+20];
	setp.eq.s32 	%p17, %r34, 0;
	@%p17 bra 	$L__BB0_22;
	shf.l.wrap.b32 	%r204, %r205, %r204, %r34;
	ld.local.u32 	%r107, [%rd16+16];
	shf.l.wrap.b32 	%r205, %r107, %r205, %r34;
$L__BB0_22:
	shr.u32 	%r108, %r204, 30;
	shf.l.wrap.b32 	%r109, %r205, %r204, 2;
	shl.b32 	%r110, %r205, 2;
	shr.u32 	%r111, %r109, 31;
	add.s32 	%r112, %r111, %r108;
	neg.s32 	%r113, %r112;
	setp.lt.s32 	%p18, %r30, 0;
	selp.b32 	%r206, %r113, %r112, %p18;
	xor.b32  	%r114, %r109, %r30;
	shr.s32 	%r115, %r109, 31;
	xor.b32  	%r116, %r115, %r109;
	xor.b32  	%r117, %r115, %r110;
	cvt.u64.u32 	%rd35, %r116;
	shl.b64 	%rd36, %rd35, 32;
	cvt.u64.u32 	%rd37, %r117;
	or.b64  	%rd38, %rd36, %rd37;
	cvt.rn.f64.s64 	%fd9, %rd38;
	mul.f64 	%fd10, %fd9, 0d3BF921FB54442D19;
	cvt.rn.f32.f64 	%f32, %fd10;
	neg.f32 	%f33, %f32;
	setp.lt.s32 	%p19, %r114, 0;
	selp.f32 	%f52, %f33, %f32, %p19;
$L__BB0_23:
	mul.rn.f32 	%f36, %f52, %f52;
	and.b32  	%r119, %r206, 1;
	setp.eq.b32 	%p20, %r119, 1;
	selp.f32 	%f37, 0f3F800000, %f52, %p20;
	fma.rn.f32 	%f38, %f36, %f37, 0f00000000;
	fma.rn.f32 	%f39, %f36, 0f37CBAC00, 0fBAB607ED;
	selp.f32 	%f40, %f39, 0fB94D4153, %p20;
	selp.f32 	%f41, 0f3D2AAABB, 0f3C0885E4, %p20;
	fma.rn.f32 	%f42, %f40, %f36, %f41;
	selp.f32 	%f43, 0fBEFFFFFF, 0fBE2AAAA8, %p20;
	fma.rn.f32 	%f44, %f42, %f36, %f43;
	fma.rn.f32 	%f45, %f44, %f38, %f37;
	and.b32  	%r120, %r206, 2;
	setp.eq.s32 	%p21, %r120, 0;
	mov.f32 	%f46, 0f00000000;
	sub.f32 	%f47, %f46, %f45;
	selp.f32 	%f35, %f45, %f47, %p21;
	// begin inline asm
	{  cvt.rn.f16.f32 %rs4, %f35;}

	// end inline asm
	add.s32 	%r121, %r29, %r6;
	st.shared.u16 	[%r121], %rs4;
$L__BB0_24:
	bar.sync 	0;
	setp.lt.s32 	%p22, %r48, 16;
	setp.ge.s32 	%p23, %r2, %r49;
	or.pred  	%p24, %p22, %p23;
	@%p24 bra 	$L__BB0_26;
	mov.u32 	%r122, shared_mem;
	mov.b32 	%r123, 16;
	wmma.load.a.sync.aligned.row.m16n16k16.shared.f16 	{%r124, %r125, %r126, %r127, %r128, %r129, %r130, %r131}, [%r122], %r123;
	wmma.load.a.sync.aligned.row.m16n16k16.shared.f16 	{%r132, %r133, %r134, %r135, %r136, %r137, %r138, %r139}, [%r13], %r123;
	add.s32 	%r140, %r13, %r6;
	wmma.load.b.sync.aligned.col.m16n16k16.shared.f16 	{%r141, %r142, %r143, %r144, %r145, %r146, %r147, %r148}, [%r140], %r123;
	add.s32 	%r149, %r140, %r6;
	wmma.load.b.sync.aligned.col.m16n16k16.shared.f16 	{%r150, %r151, %r152, %r153, %r154, %r155, %r156, %r157}, [%r149], %r123;
	mov.f32 	%f48, 0f00000000;
	// begin inline asm
	{  cvt.rn.f16.f32 %rs5, %f48;}

	// end inline asm
	mov.b32 	%r158, {%rs5, %rs5};
	wmma.mma.sync.aligned.row.col.m16n16k16.f16.f16 {%r159, %r160, %r161, %r162}, {%r124, %r125, %r126, %r127, %r128, %r129, %r130, %r131}, {%r141, %r142, %r143, %r144, %r145, %r146, %r147, %r148}, {%r158, %r158, %r158, %r158};
	wmma.mma.sync.aligned.row.col.m16n16k16.f16.f16 {%r163, %r164, %r165, %r166}, {%r132, %r133, %r134, %r135, %r136, %r137, %r138, %r139}, {%r150, %r151, %r152, %r153, %r154, %r155, %r156, %r157}, {%r158, %r158, %r158, %r158};
	mov.b32 	{%rs7, %rs10}, %r159;
	mov.b32 	{%rs8, %rs11}, %r163;
	// begin inline asm
	{sub.f16 %rs6,%rs7,%rs8;
}
	// end inline asm
	// begin inline asm
	{sub.f16 %rs9,%rs10,%rs11;
}
	// end inline asm
	mov.b32 	%r167, {%rs6, %rs9};
	mov.b32 	{%rs13, %rs16}, %r160;
	mov.b32 	{%rs14, %rs17}, %r164;
	// begin inline asm
	{sub.f16 %rs12,%rs13,%rs14;
}
	// end inline asm
	// begin inline asm
	{sub.f16 %rs15,%rs16,%rs17;
}
	// end inline asm
	mov.b32 	%r168, {%rs12, %rs15};
	mov.b32 	{%rs19, %rs22}, %r161;
	mov.b32 	{%rs20, %rs23}, %r165;
	// begin inline asm
	{sub.f16 %rs18,%rs19,%rs20;
}
	// end inline asm
	// begin inline asm
	{sub.f16 %rs21,%rs22,%rs23;
}
	// end inline asm
	mov.b32 	%r169, {%rs18, %rs21};
	mov.b32 	{%rs25, %rs28}, %r162;
	mov.b32 	{%rs26, %rs29}, %r166;
	// begin inline asm
	{sub.f16 %rs24,%rs25,%rs26;
}
	// end inline asm
	// begin inline asm
	{sub.f16 %rs27,%rs28,%rs29;
}
	// end inline asm
	mov.b32 	%r170, {%rs24, %rs27};
	wmma.mma.sync.aligned.row.col.m16n16k16.f16.f16 {%r171, %r172, %r173, %r174}, {%r124, %r125, %r126, %r127, %r128, %r129, %r130, %r131}, {%r150, %r151, %r152, %r153, %r154, %r155, %r156, %r157}, {%r158, %r158, %r158, %r158};
	wmma.mma.sync.aligned.row.col.m16n16k16.f16.f16 {%r175, %r176, %r177, %r178}, {%r132, %r133, %r134, %r135, %r136, %r137, %r138, %r139}, {%r141, %r142, %r143, %r144, %r145, %r146, %r147, %r148}, {%r158, %r158, %r158, %r158};
	mov.b32 	{%rs31, %rs34}, %r171;
	mov.b32 	{%rs32, %rs35}, %r175;
	// begin inline asm
	{add.f16 %rs30,%rs31,%rs32;
}
	// end inline asm
	// begin inline asm
	{add.f16 %rs33,%rs34,%rs35;
}
	// end inline asm
	mov.b32 	%r179, {%rs30, %rs33};
	mov.b32 	{%rs37, %rs40}, %r172;
	mov.b32 	{%rs38, %rs41}, %r176;
	// begin inline asm
	{add.f16 %rs36,%rs37,%rs38;
}
	// end inline asm
	// begin inline asm
	{add.f16 %rs39,%rs40,%rs41;
}
	// end inline asm
	mov.b32 	%r180, {%rs36, %rs39};
	mov.b32 	{%rs43, %rs46}, %r173;
	mov.b32 	{%rs44, %rs47}, %r177;
	// begin inline asm
	{add.f16 %rs42,%rs43,%rs44;
}
	// end inline asm
	// begin inline asm
	{add.f16 %rs45,%rs46,%rs47;
}
	// end inline asm
	mov.b32 	%r181, {%rs42, %rs45};
	mov.b32 	{%rs49, %rs52}, %r174;
	mov.b32 	{%rs50, %rs53}, %r178;
	// begin inline asm
	{add.f16 %rs48,%rs49,%rs50;
}
	// end inline asm
	// begin inline asm
	{add.f16 %rs51,%rs52,%rs53;
}
	// end inline asm
	mov.b32 	%r182, {%rs48, %rs51};
	wmma.store.d.sync.aligned.row.m16n16k16.shared.f16 	[%r122], {%r167, %r168, %r169, %r170}, %r123;
	wmma.store.d.sync.aligned.row.m16n16k16.shared.f16 	[%r13], {%r179, %r180, %r181, %r182}, %r123;
$L__BB0_26:
	setp.ge.s32 	%p25, %r207, %r48;
	bar.sync 	0;
	@%p25 bra 	$L__BB0_31;
	ld.param.u64 	%rd41, [_Z21real2DTensorFFTKernelPK6float2PS_ii_param_1];
	mul.lo.s32 	%r43, %r48, %r4;
	shr.u32 	%r44, %r48, 4;
	cvta.to.global.u64 	%rd17, %rd41;
$L__BB0_28:
	shr.s32 	%r183, %r207, 31;
	shr.u32 	%r184, %r183, 28;
	add.s32 	%r185, %r207, %r184;
	shr.s32 	%r46, %r185, 4;
	setp.ge.s32 	%p26, %r46, %r44;
	@%p26 bra 	$L__BB0_30;
	and.b32  	%r189, %r185, 2147483632;
	sub.s32 	%r190, %r207, %r189;
	shl.b32 	%r191, %r46, 4;
	add.s32 	%r192, %r191, %r190;
	shl.b32 	%r193, %r192, 1;
	mov.u32 	%r194, shared_mem;
	add.s32 	%r195, %r194, %r193;
	ld.shared.u16 	%rs54, [%r195];
	// begin inline asm
	{  cvt.f32.f16 %f49, %rs54;}

	// end inline asm
	add.s32 	%r196, %r207, %r43;
	mul.wide.s32 	%rd39, %r196, 8;
	add.s64 	%rd40, %rd17, %rd39;
	add.s32 	%r197, %r195, %r6;
	ld.shared.u16 	%rs55, [%r197];
	// begin inline asm
	{  cvt.f32.f16 %f50, %rs55;}

	// end inline asm
	st.global.v2.f32 	[%rd40], {%f49, %f50};
$L__BB0_30:
	add.s32 	%r207, %r207, %r3;
	setp.lt.s32 	%p27, %r207, %r48;
	@%p27 bra 	$L__BB0_28;
$L__BB0_31:
	ret;

}
	// .globl	_Z19tensor2DFFT16KernelPK6float2PS_i
.visible .entry _Z19tensor2DFFT16KernelPK6float2PS_i(
	.param .u64 .ptr .align 1 _Z19tensor2DFFT16KernelPK6float2PS_i_param_0,
	.param .u64 .ptr .align 1 _Z19tensor2DFFT16KernelPK6float2PS_i_param_1,
	.param .u32 _Z19tensor2DFFT16KernelPK6float2PS_i_param_2
)
{
	.local .align 4 .b8 	__local_depot1[28];
	.reg .b64 	%SP;
	.reg .b64 	%SPL;
	.reg .pred 	%p<36>;
	.reg .b16 	%rs<59>;
	.reg .b32 	%r<241>;
	.reg .b32 	%f<101>;
	.reg .b64 	%rd<80>;
	.reg .b64 	%fd<15>;

	mov.u64 	%SPL, __local_depot1;
	ld.param.u64 	%rd23, [_Z19tensor2DFFT16KernelPK6float2PS_i_param_0];
	ld.param.u32 	%r64, [_Z19tensor2DFFT16KernelPK6float2PS_i_param_2];
	add.u64 	%rd1, %SPL, 0;
	add.u64 	%rd2, %SPL, 0;
	mov.u32 	%r1, %tid.x;
	shr.u32 	%r2, %r1, 5;
	mov.u32 	%r65, %ctaid.x;
	mov.u32 	%r66, %ntid.x;
	shr.u32 	%r67, %r66, 5;
	mul.lo.s32 	%r3, %r67, %r65;
	add.s32 	%r68, %r3, %r2;
	setp.ge.s32 	%p1, %r68, %r64;
	@%p1 bra 	$L__BB1_40;
	setp.gt.u32 	%p2, %r1, 15;
	shl.b32 	%r69, %r1, 1;
	mov.u32 	%r70, shmem;
	add.s32 	%r4, %r70, %r69;
	@%p2 bra 	$L__BB1_36;
	shl.b32 	%r71, %r3, 4;
	add.s32 	%r72, %r71, %r1;
	cvta.to.global.u64 	%rd27, %rd23;
	mul.wide.s32 	%rd28, %r72, 8;
	add.s64 	%rd29, %rd27, %rd28;
	ld.global.v2.f32 	{%f19, %f20}, [%rd29];
	// begin inline asm
	{  cvt.rn.f16.f32 %rs1, %f19;}

	// end inline asm
	st.shared.u16 	[%r4], %rs1;
	// begin inline asm
	{  cvt.rn.f16.f32 %rs2, %f20;}

	// end inline asm
	st.shared.u16 	[%r4+512], %rs2;
	mov.f32 	%f21, 0f00000000;
	// begin inline asm
	{  cvt.rn.f16.f32 %rs3, %f21;}

	// end inline asm
	st.shared.u16 	[%r4+32], %rs3;
	st.shared.u16 	[%r4+544], %rs3;
	st.shared.u16 	[%r4+64], %rs3;
	st.shared.u16 	[%r4+576], %rs3;
	st.shared.u16 	[%r4+96], %rs3;
	st.shared.u16 	[%r4+608], %rs3;
	st.shared.u16 	[%r4+128], %rs3;
	st.shared.u16 	[%r4+640], %rs3;
	st.shared.u16 	[%r4+160], %rs3;
	st.shared.u16 	[%r4+672], %rs3;
	st.shared.u16 	[%r4+192], %rs3;
	st.shared.u16 	[%r4+704], %rs3;
	st.shared.u16 	[%r4+224], %rs3;
	st.shared.u16 	[%r4+736], %rs3;
	st.shared.u16 	[%r4+256], %rs3;
	st.shared.u16 	[%r4+768], %rs3;
	st.shared.u16 	[%r4+288], %rs3;
	st.shared.u16 	[%r4+800], %rs3;
	st.shared.u16 	[%r4+320], %rs3;
	st.shared.u16 	[%r4+832], %rs3;
	st.shared.u16 	[%r4+352], %rs3;
	st.shared.u16 	[%r4+864], %rs3;
	st.shared.u16 	[%r4+384], %rs3;
	st.shared.u16 	[%r4+896], %rs3;
	st.shared.u16 	[%r4+416], %rs3;
	st.shared.u16 	[%r4+928], %rs3;
	st.shared.u16 	[%r4+448], %rs3;
	st.shared.u16 	[%r4+960], %rs3;
	st.shared.u16 	[%r4+480], %rs3;
	st.shared.u16 	[%r4+992], %rs3;
	cvt.rn.f64.u32 	%fd2, %r1;
	mul.f64 	%fd1, %fd2, 0dC01921FB54442D18;
	mul.f64 	%fd3, %fd1, 0d3FB0000000000000;
	cvt.rn.f32.f64 	%f1, %fd3;
	mul.f32 	%f22, %f1, 0f3F22F983;
	cvt.rni.s32.f32 	%r231, %f22;
	cvt.rn.f32.s32 	%f23, %r231;
	fma.rn.f32 	%f24, %f23, 0fBFC90FDA, %f1;
	fma.rn.f32 	%f25, %f23, 0fB3A22168, %f24;
	fma.rn.f32 	%f98, %f23, 0fA7C234C5, %f25;
	abs.f32 	%f3, %f1;
	setp.ltu.f32 	%p3, %f3, 0f47CE4780;
	mov.u32 	%r227, %r231;
	mov.f32 	%f97, %f98;
	@%p3 bra 	$L__BB1_10;
	setp.neu.f32 	%p4, %f3, 0f7F800000;
	@%p4 bra 	$L__BB1_5;
	mov.f32 	%f28, 0f00000000;
	mul.rn.f32 	%f97, %f1, %f28;
	mov.b32 	%r227, 0;
	bra.uni 	$L__BB1_10;
$L__BB1_5:
	mov.b32 	%r6, %f1;
	shl.b32 	%r74, %r6, 8;
	or.b32  	%r7, %r74, -2147483648;
	mov.b64 	%rd74, 0;
	mov.b32 	%r224, 0;
	mov.u64 	%rd72, __cudart_i2opi_f;
	mov.u64 	%rd73, %rd2;
$L__BB1_6:
	.pragma "nounroll";
	ld.global.nc.u32 	%r75, [%rd72];
	mad.wide.u32 	%rd32, %r75, %r7, %rd74;
	shr.u64 	%rd74, %rd32, 32;
	st.local.u32 	[%rd73], %rd32;
	add.s32 	%r224, %r224, 1;
	add.s64 	%rd73, %rd73, 4;
	add.s64 	%rd72, %rd72, 4;
	setp.ne.s32 	%p5, %r224, 6;
	@%p5 bra 	$L__BB1_6;
	shr.u32 	%r76, %r6, 23;
	st.local.u32 	[%rd2+24], %rd74;
	and.b32  	%r10, %r76, 31;
	and.b32  	%r77, %r76, 224;
	add.s32 	%r78, %r77, -128;
	shr.u32 	%r79, %r78, 5;
	mul.wide.u32 	%rd33, %r79, 4;
	sub.s64 	%rd9, %rd2, %rd33;
	ld.local.u32 	%r225, [%rd9+24];
	ld.local.u32 	%r226, [%rd9+20];
	setp.eq.s32 	%p6, %r10, 0;
	@%p6 bra 	$L__BB1_9;
	shf.l.wrap.b32 	%r225, %r226, %r225, %r10;
	ld.local.u32 	%r80, [%rd9+16];
	shf.l.wrap.b32 	%r226, %r80, %r226, %r10;
$L__BB1_9:
	shr.u32 	%r81, %r225, 30;
	shf.l.wrap.b32 	%r82, %r226, %r225, 2;
	shl.b32 	%r83, %r226, 2;
	shr.s32 	%r84, %r82, 31;
	sub.s32 	%r227, %r84, %r81;
	xor.b32  	%r85, %r84, %r82;
	xor.b32  	%r86, %r84, %r83;
	cvt.u64.u32 	%rd34, %r85;
	shl.b64 	%rd35, %rd34, 32;
	cvt.u64.u32 	%rd36, %r86;
	or.b64  	%rd37, %rd35, %rd36;
	cvt.rn.f64.s64 	%fd4, %rd37;
	mul.f64 	%fd5, %fd4, 0d3BF921FB54442D19;
	cvt.rn.f32.f64 	%f26, %fd5;
	neg.f32 	%f27, %f26;
	setp.lt.s32 	%p7, %r82, 0;
	selp.f32 	%f97, %f26, %f27, %p7;
$L__BB1_10:
	setp.ltu.f32 	%p8, %f3, 0f47CE4780;
	add.s32 	%r88, %r227, 1;
	mul.rn.f32 	%f30, %f97, %f97;
	and.b32  	%r89, %r227, 1;
	setp.eq.b32 	%p9, %r89, 1;
	selp.f32 	%f31, %f97, 0f3F800000, %p9;
	fma.rn.f32 	%f32, %f30, %f31, 0f00000000;
	fma.rn.f32 	%f33, %f30, 0f37CBAC00, 0fBAB607ED;
	selp.f32 	%f34, 0fB94D4153, %f33, %p9;
	selp.f32 	%f35, 0f3C0885E4, 0f3D2AAABB, %p9;
	fma.rn.f32 	%f36, %f34, %f30, %f35;
	selp.f32 	%f37, 0fBE2AAAA8, 0fBEFFFFFF, %p9;
	fma.rn.f32 	%f38, %f36, %f30, %f37;
	fma.rn.f32 	%f39, %f38, %f32, %f31;
	and.b32  	%r90, %r88, 2;
	setp.eq.s32 	%p10, %r90, 0;
	mov.f32 	%f40, 0f00000000;
	sub.f32 	%f41, %f40, %f39;
	selp.f32 	%f29, %f39, %f41, %p10;
	// begin inline asm
	{  cvt.rn.f16.f32 %rs4, %f29;}

	// end inline asm
	add.s32 	%r19, %r4, 1024;
	st.shared.u16 	[%r4+1024], %rs4;
	@%p8 bra 	$L__BB1_18;
	setp.neu.f32 	%p11, %f3, 0f7F800000;
	@%p11 bra 	$L__BB1_13;
	mov.f32 	%f44, 0f00000000;
	mul.rn.f32 	%f98, %f1, %f44;
	mov.b32 	%r231, 0;
	bra.uni 	$L__BB1_18;
$L__BB1_13:
	mov.b32 	%r20, %f1;
	shl.b32 	%r92, %r20, 8;
	or.b32  	%r21, %r92, -2147483648;
	mov.b64 	%rd75, 0;
	mov.b32 	%r228, 0;
	mov.u64 	%rd40, __cudart_i2opi_f;
$L__BB1_14:
	.pragma "nounroll";
	mul.wide.u32 	%rd39, %r228, 4;
	add.s64 	%rd41, %rd40, %rd39;
	ld.global.nc.u32 	%r93, [%rd41];
	mad.wide.u32 	%rd42, %r93, %r21, %rd75;
	shr.u64 	%rd75, %rd42, 32;
	add.s64 	%rd43, %rd2, %rd39;
	st.local.u32 	[%rd43], %rd42;
	add.s32 	%r228, %r228, 1;
	setp.ne.s32 	%p12, %r228, 6;
	@%p12 bra 	$L__BB1_14;
	shr.u32 	%r94, %r20, 23;
	st.local.u32 	[%rd2+24], %rd75;
	and.b32  	%r24, %r94, 31;
	and.b32  	%r95, %r94, 224;
	add.s32 	%r96, %r95, -128;
	shr.u32 	%r97, %r96, 5;
	mul.wide.u32 	%rd44, %r97, 4;
	sub.s64 	%rd12, %rd2, %rd44;
	ld.local.u32 	%r229, [%rd12+24];
	ld.local.u32 	%r230, [%rd12+20];
	setp.eq.s32 	%p13, %r24, 0;
	@%p13 bra 	$L__BB1_17;
	shf.l.wrap.b32 	%r229, %r230, %r229, %r24;
	ld.local.u32 	%r98, [%rd12+16];
	shf.l.wrap.b32 	%r230, %r98, %r230, %r24;
$L__BB1_17:
	shr.u32 	%r99, %r229, 30;
	shf.l.wrap.b32 	%r100, %r230, %r229, 2;
	shl.b32 	%r101, %r230, 2;
	shr.s32 	%r102, %r100, 31;
	sub.s32 	%r231, %r102, %r99;
	xor.b32  	%r103, %r102, %r100;
	xor.b32  	%r104, %r102, %r101;
	cvt.u64.u32 	%rd45, %r103;
	shl.b64 	%rd46, %rd45, 32;
	cvt.u64.u32 	%rd47, %r104;
	or.b64  	%rd48, %rd46, %rd47;
	cvt.rn.f64.s64 	%fd6, %rd48;
	mul.f64 	%fd7, %fd6, 0d3BF921FB54442D19;
	cvt.rn.f32.f64 	%f42, %fd7;
	neg.f32 	%f43, %f42;
	setp.lt.s32 	%p14, %r100, 0;
	selp.f32 	%f98, %f42, %f43, %p14;
$L__BB1_18:
	mul.rn.f32 	%f46, %f98, %f98;
	and.b32  	%r107, %r231, 1;
	setp.eq.b32 	%p15, %r107, 1;
	selp.f32 	%f47, 0f3F800000, %f98, %p15;
	fma.rn.f32 	%f48, %f46, %f47, 0f00000000;
	fma.rn.f32 	%f49, %f46, 0f37CBAC00, 0fBAB607ED;
	selp.f32 	%f50, %f49, 0fB94D4153, %p15;
	selp.f32 	%f51, 0f3D2AAABB, 0f3C0885E4, %p15;
	fma.rn.f32 	%f52, %f50, %f46, %f51;
	selp.f32 	%f53, 0fBEFFFFFF, 0fBE2AAAA8, %p15;
	fma.rn.f32 	%f54, %f52, %f46, %f53;
	fma.rn.f32 	%f55, %f54, %f48, %f47;
	and.b32  	%r108, %r231, 2;
	setp.eq.s32 	%p16, %r108, 0;
	mov.f32 	%f56, 0f00000000;
	sub.f32 	%f57, %f56, %f55;
	selp.f32 	%f45, %f55, %f57, %p16;
	// begin inline asm
	{  cvt.rn.f16.f32 %rs5, %f45;}

	// end inline asm
	st.shared.u16 	[%r4+1536], %rs5;
	mov.b32 	%r232, 1;
	mov.u64 	%rd59, __cudart_i2opi_f;
$L__BB1_19:
	cvt.rn.f64.u32 	%fd8, %r232;
	mul.f64 	%fd9, %fd1, %fd8;
	mul.f64 	%fd10, %fd9, 0d3FB0000000000000;
	cvt.rn.f32.f64 	%f10, %fd10;
	mul.f32 	%f58, %f10, 0f3F22F983;
	cvt.rni.s32.f32 	%r240, %f58;
	cvt.rn.f32.s32 	%f59, %r240;
	fma.rn.f32 	%f60, %f59, 0fBFC90FDA, %f10;
	fma.rn.f32 	%f61, %f59, 0fB3A22168, %f60;
	fma.rn.f32 	%f100, %f59, 0fA7C234C5, %f61;
	abs.f32 	%f12, %f10;
	setp.ltu.f32 	%p17, %f12, 0f47CE4780;
	mov.u32 	%r236, %r240;
	mov.f32 	%f99, %f100;
	@%p17 bra 	$L__BB1_27;
	setp.neu.f32 	%p18, %f12, 0f7F800000;
	@%p18 bra 	$L__BB1_22;
	mov.f32 	%f64, 0f00000000;
	mul.rn.f32 	%f99, %f10, %f64;
	mov.b32 	%r236, 0;
	bra.uni 	$L__BB1_27;
$L__BB1_22:
	mov.b32 	%r35, %f10;
	shl.b32 	%r110, %r35, 8;
	or.b32  	%r36, %r110, -2147483648;
	mov.b64 	%rd78, 0;
	mov.b32 	%r233, 0;
	mov.u64 	%rd76, %rd59;
	mov.u64 	%rd77, %rd2;
$L__BB1_23:
	.pragma "nounroll";
	ld.global.nc.u32 	%r111, [%rd76];
	mad.wide.u32 	%rd51, %r111, %r36, %rd78;
	shr.u64 	%rd78, %rd51, 32;
	st.local.u32 	[%rd77], %rd51;
	add.s32 	%r233, %r233, 1;
	add.s64 	%rd77, %rd77, 4;
	add.s64 	%rd76, %rd76, 4;
	setp.ne.s32 	%p19, %r233, 6;
	@%p19 bra 	$L__BB1_23;
	shr.u32 	%r112, %r35, 23;
	st.local.u32 	[%rd2+24], %rd78;
	and.b32  	%r39, %r112, 31;
	and.b32  	%r113, %r112, 224;
	add.s32 	%r114, %r113, -128;
	shr.u32 	%r115, %r114, 5;
	mul.wide.u32 	%rd52, %r115, 4;
	sub.s64 	%rd19, %rd2, %rd52;
	ld.local.u32 	%r234, [%rd19+24];
	ld.local.u32 	%r235, [%rd19+20];
	setp.eq.s32 	%p20, %r39, 0;
	@%p20 bra 	$L__BB1_26;
	shf.l.wrap.b32 	%r234, %r235, %r234, %r39;
	ld.local.u32 	%r116, [%rd19+16];
	shf.l.wrap.b32 	%r235, %r116, %r235, %r39;
$L__BB1_26:
	shr.u32 	%r117, %r234, 30;
	shf.l.wrap.b32 	%r118, %r235, %r234, 2;
	shl.b32 	%r119, %r235, 2;
	shr.u32 	%r120, %r118, 31;
	add.s32 	%r121, %r120, %r117;
	neg.s32 	%r122, %r121;
	setp.lt.s32 	%p21, %r35, 0;
	selp.b32 	%r236, %r122, %r121, %p21;
	xor.b32  	%r123, %r118, %r35;
	shr.s32 	%r124, %r118, 31;
	xor.b32  	%r125, %r124, %r118;
	xor.b32  	%r126, %r124, %r119;
	cvt.u64.u32 	%rd53, %r125;
	shl.b64 	%rd54, %rd53, 32;
	cvt.u64.u32 	%rd55, %r126;
	or.b64  	%rd56, %rd54, %rd55;
	cvt.rn.f64.s64 	%fd11, %rd56;
	mul.f64 	%fd12, %fd11, 0d3BF921FB54442D19;
	cvt.rn.f32.f64 	%f62, %fd12;
	neg.f32 	%f63, %f62;
	setp.lt.s32 	%p22, %r123, 0;
	selp.f32 	%f99, %f63, %f62, %p22;
$L__BB1_27:
	setp.ltu.f32 	%p23, %f12, 0f47CE4780;
	add.s32 	%r128, %r236, 1;
	mul.rn.f32 	%f66, %f99, %f99;
	and.b32  	%r129, %r236, 1;
	setp.eq.b32 	%p24, %r129, 1;
	selp.f32 	%f67, %f99, 0f3F800000, %p24;
	fma.rn.f32 	%f68, %f66, %f67, 0f00000000;
	fma.rn.f32 	%f69, %f66, 0f37CBAC00, 0fBAB607ED;
	selp.f32 	%f70, 0fB94D4153, %f69, %p24;
	selp.f32 	%f71, 0f3C0885E4, 0f3D2AAABB, %p24;
	fma.rn.f32 	%f72, %f70, %f66, %f71;
	selp.f32 	%f73, 0fBE2AAAA8, 0fBEFFFFFF, %p24;
	fma.rn.f32 	%f74, %f72, %f66, %f73;
	fma.rn.f32 	%f75, %f74, %f68, %f67;
	and.b32  	%r130, %r128, 2;
	setp.eq.s32 	%p25, %r130, 0;
	mov.f32 	%f76, 0f00000000;
	sub.f32 	%f77, %f76, %f75;
	selp.f32 	%f65, %f75, %f77, %p25;
	// begin inline asm
	{  cvt.rn.f16.f32 %rs6, %f65;}

	// end inline asm
	shl.b32 	%r131, %r232, 5;
	add.s32 	%r48, %r19, %r131;
	st.shared.u16 	[%r48], %rs6;
	@%p23 bra 	$L__BB1_35;
	setp.neu.f32 	%p26, %f12, 0f7F800000;
	@%p26 bra 	$L__BB1_30;
	mov.f32 	%f80, 0f00000000;
	mul.rn.f32 	%f100, %f10, %f80;
	mov.b32 	%r240, 0;
	bra.uni 	$L__BB1_35;
$L__BB1_30:
	mov.b32 	%r49, %f10;
	shl.b32 	%r133, %r49, 8;
	or.b32  	%r50, %r133, -2147483648;
	mov.b64 	%rd79, 0;
	mov.b32 	%r237, 0;
$L__BB1_31:
	.pragma "nounroll";
	mul.wide.u32 	%rd58, %r237, 4;
	add.s64 	%rd60, %rd59, %rd58;
	ld.global.nc.u32 	%r134, [%rd60];
	mad.wide.u32 	%rd61, %r134, %r50, %rd79;
	shr.u64 	%rd79, %rd61, 32;
	add.s64 	%rd62, %rd1, %rd58;
	st.local.u32 	[%rd62], %rd61;
	add.s32 	%r237, %r237, 1;
	setp.ne.s32 	%p27, %r237, 6;
	@%p27 bra 	$L__BB1_31;
	shr.u32 	%r135, %r49, 23;
	st.local.u32 	[%rd1+24], %rd79;
	and.b32  	%r53, %r135, 31;
	and.b32  	%r136, %r135, 224;
	add.s32 	%r137, %r136, -128;
	shr.u32 	%r138, %r137, 5;
	mul.wide.u32 	%rd63, %r138, 4;
	sub.s64 	%rd22, %rd1, %rd63;
	ld.local.u32 	%r238, [%rd22+24];
	ld.local.u32 	%r239, [%rd22+20];
	setp.eq.s32 	%p28, %r53, 0;
	@%p28 bra 	$L__BB1_34;
	shf.l.wrap.b32 	%r238, %r239, %r238, %r53;
	ld.local.u32 	%r139, [%rd22+16];
	shf.l.wrap.b32 	%r239, %r139, %r239, %r53;
$L__BB1_34:
	shr.u32 	%r140, %r238, 30;
	shf.l.wrap.b32 	%r141, %r239, %r238, 2;
	shl.b32 	%r142, %r239, 2;
	shr.u32 	%r143, %r141, 31;
	add.s32 	%r144, %r143, %r140;
	neg.s32 	%r145, %r144;
	setp.lt.s32 	%p29, %r49, 0;
	selp.b32 	%r240, %r145, %r144, %p29;
	xor.b32  	%r146, %r141, %r49;
	shr.s32 	%r147, %r141, 31;
	xor.b32  	%r148, %r147, %r141;
	xor.b32  	%r149, %r147, %r142;
	cvt.u64.u32 	%rd64, %r148;
	shl.b64 	%rd65, %rd64, 32;
	cvt.u64.u32 	%rd66, %r149;
	or.b64  	%rd67, %rd65, %rd66;
	cvt.rn.f64.s64 	%fd13, %rd67;
	mul.f64 	%fd14, %fd13, 0d3BF921FB54442D19;
	cvt.rn.f32.f64 	%f78, %fd14;
	neg.f32 	%f79, %f78;
	setp.lt.s32 	%p30, %r146, 0;
	selp.f32 	%f100, %f79, %f78, %p30;
$L__BB1_35:
	mul.rn.f32 	%f82, %f100, %f100;
	and.b32  	%r151, %r240, 1;
	setp.eq.b32 	%p31, %r151, 1;
	selp.f32 	%f83, 0f3F800000, %f100, %p31;
	fma.rn.f32 	%f84, %f82, %f83, 0f00000000;
	fma.rn.f32 	%f85, %f82, 0f37CBAC00, 0fBAB607ED;
	selp.f32 	%f86, %f85, 0fB94D4153, %p31;
	selp.f32 	%f87, 0f3D2AAABB, 0f3C0885E4, %p31;
	fma.rn.f32 	%f88, %f86, %f82, %f87;
	selp.f32 	%f89, 0fBEFFFFFF, 0fBE2AAAA8, %p31;
	fma.rn.f32 	%f90, %f88, %f82, %f89;
	fma.rn.f32 	%f91, %f90, %f84, %f83;
	and.b32  	%r152, %r240, 2;
	setp.eq.s32 	%p32, %r152, 0;
	mov.f32 	%f92, 0f00000000;
	sub.f32 	%f93, %f92, %f91;
	selp.f32 	%f81, %f91, %f93, %p32;
	// begin inline asm
	{  cvt.rn.f16.f32 %rs7, %f81;}

	// end inline asm
	st.shared.u16 	[%r48+512], %rs7;
	add.s32 	%r232, %r232, 1;
	setp.ne.s32 	%p33, %r232, 16;
	@%p33 bra 	$L__BB1_19;
$L__BB1_36:
	bar.sync 	0;
	setp.ge.s32 	%p34, %r2, %r64;
	@%p34 bra 	$L__BB1_38;
	mov.u32 	%r153, shmem;
	mov.b32 	%r154, 16;
	wmma.load.a.sync.aligned.row.m16n16k16.shared.f16 	{%r155, %r156, %r157, %r158, %r159, %r160, %r161, %r162}, [%r153], %r154;
	add.s32 	%r163, %r153, 512;
	wmma.load.a.sync.aligned.row.m16n16k16.shared.f16 	{%r164, %r165, %r166, %r167, %r168, %r169, %r170, %r171}, [%r163], %r154;
	add.s32 	%r172, %r153, 1024;
	wmma.load.b.sync.aligned.col.m16n16k16.shared.f16 	{%r173, %r174, %r175, %r176, %r177, %r178, %r179, %r180}, [%r172], %r154;
	add.s32 	%r181, %r153, 1536;
	wmma.load.b.sync.aligned.col.m16n16k16.shared.f16 	{%r182, %r183, %r184, %r185, %r186, %r187, %r188, %r189}, [%r181], %r154;
	mov.f32 	%f94, 0f00000000;
	// begin inline asm
	{  cvt.rn.f16.f32 %rs8, %f94;}

	// end inline asm
	mov.b32 	%r190, {%rs8, %rs8};
	wmma.mma.sync.aligned.row.col.m16n16k16.f16.f16 {%r191, %r192, %r193, %r194}, {%r155, %r156, %r157, %r158, %r159, %r160, %r161, %r162}, {%r173, %r174, %r175, %r176, %r177, %r178, %r179, %r180}, {%r190, %r190, %r190, %r190};
	wmma.mma.sync.aligned.row.col.m16n16k16.f16.f16 {%r195, %r196, %r197, %r198}, {%r164, %r165, %r166, %r167, %r168, %r169, %r170, %r171}, {%r182, %r183, %r184, %r185, %r186, %r187, %r188, %r189}, {%r190, %r190, %r190, %r190};
	mov.b32 	{%rs10, %rs13}, %r191;
	mov.b32 	{%rs11, %rs14}, %r195;
	// begin inline asm
	{sub.f16 %rs9,%rs10,%rs11;
}
	// end inline asm
	// begin inline asm
	{sub.f16 %rs12,%rs13,%rs14;
}
	// end inline asm
	mov.b32 	%r199, {%rs9, %rs12};
	mov.b32 	{%rs16, %rs19}, %r192;
	mov.b32 	{%rs17, %rs20}, %r196;
	// begin inline asm
	{sub.f16 %rs15,%rs16,%rs17;
}
	// end inline asm
	// begin inline asm
	{sub.f16 %rs18,%rs19,%rs20;
}
	// end inline asm
	mov.b32 	%r200, {%rs15, %rs18};
	mov.b32 	{%rs22, %rs25}, %r193;
	mov.b32 	{%rs23, %rs26}, %r197;
	// begin inline asm
	{sub.f16 %rs21,%rs22,%rs23;
}
	// end inline asm
	// begin inline asm
	{sub.f16 %rs24,%rs25,%rs26;
}
	// end inline asm
	mov.b32 	%r201, {%rs21, %rs24};
	mov.b32 	{%rs28, %rs31}, %r194;
	mov.b32 	{%rs29, %rs32}, %r198;
	// begin inline asm
	{sub.f16 %rs27,%rs28,%rs29;
}
	// end inline asm
	// begin inline asm
	{sub.f16 %rs30,%rs31,%rs32;
}
	// end inline asm
	mov.b32 	%r202, {%rs27, %rs30};
	wmma.mma.sync.aligned.row.col.m16n16k16.f16.f16 {%r203, %r204, %r205, %r206}, {%r155, %r156, %r157, %r158, %r159, %r160, %r161, %r162}, {%r182, %r183, %r184, %r185, %r186, %r187, %r188, %r189}, {%r190, %r190, %r190, %r190};
	wmma.mma.sync.aligned.row.col.m16n16k16.f16.f16 {%r207, %r208, %r209, %r210}, {%r164, %r165, %r166, %r167, %r168, %r169, %r170, %r171}, {%r173, %r174, %r175, %r176, %r177, %r178, %r179, %r180}, {%r190, %r190, %r190, %r190};
	mov.b32 	{%rs34, %rs37}, %r203;
	mov.b32 	{%rs35, %rs38}, %r207;
	// begin inline asm
	{add.f16 %rs33,%rs34,%rs35;
}
	// end inline asm
	// begin inline asm
	{add.f16 %rs36,%rs37,%rs38;
}
	// end inline asm
	mov.b32 	%r211, {%rs33, %rs36};
	mov.b32 	{%rs40, %rs43}, %r204;
	mov.b32 	{%rs41, %rs44}, %r208;
	// begin inline asm
	{add.f16 %rs39,%rs40,%rs41;
}
	// end inline asm
	// begin inline asm
	{add.f16 %rs42,%rs43,%rs44;
}
	// end inline asm
	mov.b32 	%r212, {%rs39, %rs42};
	mov.b32 	{%rs46, %rs49}, %r205;
	mov.b32 	{%rs47, %rs50}, %r209;
	// begin inline asm
	{add.f16 %rs45,%rs46,%rs47;
}
	// end inline asm
	// begin inline asm
	{add.f16 %rs48,%rs49,%rs50;
}
	// end inline asm
	mov.b32 	%r213, {%rs45, %rs48};
	mov.b32 	{%rs52, %rs55}, %r206;
	mov.b32 	{%rs53, %rs56}, %r210;
	// begin inline asm
	{add.f16 %rs51,%rs52,%rs53;
}
	// end inline asm
	// begin inline asm
	{add.f16 %rs54,%rs55,%rs56;
}
	// end inline asm
	mov.b32 	%r214, {%rs51, %rs54};
	wmma.store.d.sync.aligned.row.m16n16k16.shared.f16 	[%r153], {%r199, %r200, %r201, %r202}, %r154;
	wmma.store.d.sync.aligned.row.m16n16k16.shared.f16 	[%r163], {%r211, %r212, %r213, %r214}, %r154;
$L__BB1_38:
	mov.u32 	%r63, %tid.x;
	setp.gt.u32 	%p35, %r63, 15;
	bar.sync 	0;
	@%p35 bra 	$L__BB1_40;
	ld.param.u64 	%rd71, [_Z19tensor2DFFT16KernelPK6float2PS_i_param_1];
	mov.u32 	%r215, %ntid.x;
	shr.u32 	%r216, %r215, 5;
	mov.u32 	%r217, %ctaid.x;
	mul.lo.s32 	%r218, %r216, %r217;
	shl.b32 	%r219, %r218, 4;
	add.s32 	%r220, %r219, %r63;
	shl.b32 	%r221, %r63, 1;
	mov.u32 	%r222, shmem;
	add.s32 	%r223, %r222, %r221;
	ld.shared.u16 	%rs57, [%r223];
	// begin inline asm
	{  cvt.f32.f16 %f95, %rs57;}

	// end inline asm
	cvta.to.global.u64 	%rd68, %rd71;
	mul.wide.s32 	%rd69, %r220, 8;
	add.s64 	%rd70, %rd68, %rd69;
	ld.shared.u16 	%rs58, [%r223+512];
	// begin inline asm
	{  cvt.f32.f16 %f96, %rs58;}

	// end inline asm
	st.global.v2.f32 	[%rd70], {%f95, %f96};
$L__BB1_40:
	ret;

}
	// .globl	_Z19tensor2DFFT32KernelPK6float2PS_i
.visible .entry _Z19tensor2DFFT32KernelPK6float2PS_i(
	.param .u64 .ptr .align 1 _Z19tensor2DFFT32KernelPK6float2PS_i_param_0,
	.param .u64 .ptr .align 1 _Z19tensor2DFFT32KernelPK6float2PS_i_param_1,
	.param .u32 _Z19tensor2DFFT32KernelPK6float2PS_i_param_2
)
{
	.local .align 4 .b8 	__local_depot2[28];
	.reg .b64 	%SP;
	.reg .b64 	%SPL;
	.reg .pred 	%p<22>;
	.reg .b16 	%rs<201>;
	.reg .b32 	%r<354>;
	.reg .b32 	%f<54>;
	.reg .b64 	%rd<47>;
	.reg .b64 	%fd<10>;

	mov.u64 	%SPL, __local_depot2;
	ld.param.u64 	%rd13, [_Z19tensor2DFFT32KernelPK6float2PS_i_param_0];
	ld.param.u32 	%r36, [_Z19tensor2DFFT32KernelPK6float2PS_i_param_2];
	add.u64 	%rd1, %SPL, 0;
	add.u64 	%rd2, %SPL, 0;
	mov.u32 	%r1, %tid.x;
	shr.u32 	%r2, %r1, 5;
	mov.u32 	%r37, %ctaid.x;
	mov.u32 	%r38, %ntid.x;
	shr.u32 	%r39, %r38, 5;
	mul.lo.s32 	%r3, %r39, %r37;
	add.s32 	%r40, %r3, %r2;
	setp.ge.s32 	%p1, %r40, %r36;
	@%p1 bra 	$L__BB2_24;
	setp.gt.u32 	%p2, %r1, 31;
	shl.b32 	%r41, %r1, 1;
	mov.u32 	%r42, shmem;
	add.s32 	%r4, %r42, %r41;
	@%p2 bra 	$L__BB2_20;
	shl.b32 	%r44, %r3, 5;
	add.s32 	%r45, %r44, %r1;
	cvta.to.global.u64 	%rd17, %rd13;
	mul.wide.s32 	%rd18, %r45, 8;
	add.s64 	%rd19, %rd17, %rd18;
	ld.global.v2.f32 	{%f10, %f11}, [%rd19];
	// begin inline asm
	{  cvt.rn.f16.f32 %rs1, %f10;}

	// end inline asm
	st.shared.u16 	[%r4], %rs1;
	// begin inline asm
	{  cvt.rn.f16.f32 %rs2, %f11;}

	// end inline asm
	st.shared.u16 	[%r4+2048], %rs2;
	mov.f32 	%f12, 0f00000000;
	// begin inline asm
	{  cvt.rn.f16.f32 %rs3, %f12;}

	// end inline asm
	st.shared.u16 	[%r4+64], %rs3;
	st.shared.u16 	[%r4+2112], %rs3;
	st.shared.u16 	[%r4+128], %rs3;
	st.shared.u16 	[%r4+2176], %rs3;
	st.shared.u16 	[%r4+192], %rs3;
	st.shared.u16 	[%r4+2240], %rs3;
	st.shared.u16 	[%r4+256], %rs3;
	st.shared.u16 	[%r4+2304], %rs3;
	st.shared.u16 	[%r4+320], %rs3;
	st.shared.u16 	[%r4+2368], %rs3;
	st.shared.u16 	[%r4+384], %rs3;
	st.shared.u16 	[%r4+2432], %rs3;
	st.shared.u16 	[%r4+448], %rs3;
	st.shared.u16 	[%r4+2496], %rs3;
	st.shared.u16 	[%r4+512], %rs3;
	st.shared.u16 	[%r4+2560], %rs3;
	st.shared.u16 	[%r4+576], %rs3;
	st.shared.u16 	[%r4+2624], %rs3;
	st.shared.u16 	[%r4+640], %rs3;
	st.shared.u16 	[%r4+2688], %rs3;
	st.shared.u16 	[%r4+704], %rs3;
	st.shared.u16 	[%r4+2752], %rs3;
	st.shared.u16 	[%r4+768], %rs3;
	st.shared.u16 	[%r4+2816], %rs3;
	st.shared.u16 	[%r4+832], %rs3;
	st.shared.u16 	[%r4+2880], %rs3;
	st.shared.u16 	[%r4+896], %rs3;
	st.shared.u16 	[%r4+2944], %rs3;
	st.shared.u16 	[%r4+960], %rs3;
	st.shared.u16 	[%r4+3008], %rs3;
	st.shared.u16 	[%r4+1024], %rs3;
	st.shared.u16 	[%r4+3072], %rs3;
	st.shared.u16 	[%r4+1088], %rs3;
	st.shared.u16 	[%r4+3136], %rs3;
	st.shared.u16 	[%r4+1152], %rs3;
	st.shared.u16 	[%r4+3200], %rs3;
	st.shared.u16 	[%r4+1216], %rs3;
	st.shared.u16 	[%r4+3264], %rs3;
	st.shared.u16 	[%r4+1280], %rs3;
	st.shared.u16 	[%r4+3328], %rs3;
	st.shared.u16 	[%r4+1344], %rs3;
	st.shared.u16 	[%r4+3392], %rs3;
	st.shared.u16 	[%r4+1408], %rs3;
	st.shared.u16 	[%r4+3456], %rs3;
	st.shared.u16 	[%r4+1472], %rs3;
	st.shared.u16 	[%r4+3520], %rs3;
	st.shared.u16 	[%r4+1536], %rs3;
	st.shared.u16 	[%r4+3584], %rs3;
	st.shared.u16 	[%r4+1600], %rs3;
	st.shared.u16 	[%r4+3648], %rs3;
	st.shared.u16 	[%r4+1664], %rs3;
	st.shared.u16 	[%r4+3712], %rs3;
	st.shared.u16 	[%r4+1728], %rs3;
	st.shared.u16 	[%r4+3776], %rs3;
	st.shared.u16 	[%r4+1792], %rs3;
	st.shared.u16 	[%r4+3840], %rs3;
	st.shared.u16 	[%r4+1856], %rs3;
	st.shared.u16 	[%r4+3904], %rs3;
	st.shared.u16 	[%r4+1920], %rs3;
	st.shared.u16 	[%r4+3968], %rs3;
	st.shared.u16 	[%r4+1984], %rs3;
	st.shared.u16 	[%r4+4032], %rs3;
	cvt.rn.f64.u32 	%fd2, %r1;
	mul.f64 	%fd1, %fd2, 0dC01921FB54442D18;
	mov.b32 	%r345, 0;
	mov.u64 	%rd30, __cudart_i2opi_f;
$L__BB2_3:
	cvt.rn.f64.u32 	%fd3, %r345;
	mul.f64 	%fd4, %fd1, %fd3;
	mul.f64 	%fd5, %fd4, 0d3FA0000000000000;
	cvt.rn.f32.f64 	%f1, %fd5;
	mul.f32 	%f13, %f1, 0f3F22F983;
	cvt.rni.s32.f32 	%r353, %f13;
	cvt.rn.f32.s32 	%f14, %r353;
	fma.rn.f32 	%f15, %f14, 0fBFC90FDA, %f1;
	fma.rn.f32 	%f16, %f14, 0fB3A22168, %f15;
	fma.rn.f32 	%f53, %f14, 0fA7C234C5, %f16;
	abs.f32 	%f3, %f1;
	setp.ltu.f32 	%p3, %f3, 0f47CE4780;
	mov.u32 	%r349, %r353;
	mov.f32 	%f52, %f53;
	@%p3 bra 	$L__BB2_11;
	setp.neu.f32 	%p4, %f3, 0f7F800000;
	@%p4 bra 	$L__BB2_6;
	mov.f32 	%f19, 0f00000000;
	mul.rn.f32 	%f52, %f1, %f19;
	mov.b32 	%r349, 0;
	bra.uni 	$L__BB2_11;
$L__BB2_6:
	mov.b32 	%r7, %f1;
	shl.b32 	%r47, %r7, 8;
	or.b32  	%r8, %r47, -2147483648;
	mov.b64 	%rd45, 0;
	mov.b32 	%r346, 0;
	mov.u64 	%rd43, %rd30;
	mov.u64 	%rd44, %rd2;
$L__BB2_7:
	.pragma "nounroll";
	ld.global.nc.u32 	%r48, [%rd43];
	mad.wide.u32 	%rd22, %r48, %r8, %rd45;
	shr.u64 	%rd45, %rd22, 32;
	st.local.u32 	[%rd44], %rd22;
	add.s32 	%r346, %r346, 1;
	add.s64 	%rd44, %rd44, 4;
	add.s64 	%rd43, %rd43, 4;
	setp.ne.s32 	%p5, %r346, 6;
	@%p5 bra 	$L__BB2_7;
	shr.u32 	%r49, %r7, 23;
	st.local.u32 	[%rd2+24], %rd45;
	and.b32  	%r11, %r49, 31;
	and.b32  	%r50, %r49, 224;
	add.s32 	%r51, %r50, -128;
	shr.u32 	%r52, %r51, 5;
	mul.wide.u32 	%rd23, %r52, 4;
	sub.s64 	%rd9, %rd2, %rd23;
	ld.local.u32 	%r347, [%rd9+24];
	ld.local.u32 	%r348, [%rd9+20];
	setp.eq.s32 	%p6, %r11, 0;
	@%p6 bra 	$L__BB2_10;
	shf.l.wrap.b32 	%r347, %r348, %r347, %r11;
	ld.local.u32 	%r53, [%rd9+16];
	shf.l.wrap.b32 	%r348, %r53, %r348, %r11;
$L__BB2_10:
	shr.u32 	%r54, %r347, 30;
	shf.l.wrap.b32 	%r55, %r348, %r347, 2;
	shl.b32 	%r56, %r348, 2;
	shr.u32 	%r57, %r55, 31;
	add.s32 	%r58, %r57, %r54;
	neg.s32 	%r59, %r58;
	setp.lt.s32 	%p7, %r7, 0;
	selp.b32 	%r349, %r59, %r58, %p7;
	xor.b32  	%r60, %r55, %r7;
	shr.s32 	%r61, %r55, 31;
	xor.b32  	%r62, %r61, %r55;
	xor.b32  	%r63, %r61, %r56;
	cvt.u64.u32 	%rd24, %r62;
	shl.b64 	%rd25, %rd24, 32;
	cvt.u64.u32 	%rd26, %r63;
	or.b64  	%rd27, %rd25, %rd26;
	cvt.rn.f64.s64 	%fd6, %rd27;
	mul.f64 	%fd7, %fd6, 0d3BF921FB54442D19;
	cvt.rn.f32.f64 	%f17, %fd7;
	neg.f32 	%f18, %f17;
	setp.lt.s32 	%p8, %r60, 0;
	selp.f32 	%f52, %f18, %f17, %p8;
$L__BB2_11:
	setp.ltu.f32 	%p9, %f3, 0f47CE4780;
	add.s32 	%r65, %r349, 1;
	mul.rn.f32 	%f21, %f52, %f52;
	and.b32  	%r66, %r349, 1;
	setp.eq.b32 	%p10, %r66, 1;
	selp.f32 	%f22, %f52, 0f3F800000, %p10;
	fma.rn.f32 	%f23, %f21, %f22, 0f00000000;
	fma.rn.f32 	%f24, %f21, 0f37CBAC00, 0fBAB607ED;
	selp.f32 	%f25, 0fB94D4153, %f24, %p10;
	selp.f32 	%f26, 0f3C0885E4, 0f3D2AAABB, %p10;
	fma.rn.f32 	%f27, %f25, %f21, %f26;
	selp.f32 	%f28, 0fBE2AAAA8, 0fBEFFFFFF, %p10;
	fma.rn.f32 	%f29, %f27, %f21, %f28;
	fma.rn.f32 	%f30, %f29, %f23, %f22;
	and.b32  	%r67, %r65, 2;
	setp.eq.s32 	%p11, %r67, 0;
	mov.f32 	%f31, 0f00000000;
	sub.f32 	%f32, %f31, %f30;
	selp.f32 	%f20, %f30, %f32, %p11;
	// begin inline asm
	{  cvt.rn.f16.f32 %rs4, %f20;}

	// end inline asm
	shl.b32 	%r68, %r345, 5;
	add.s32 	%r69, %r68, %r1;
	shl.b32 	%r70, %r69, 1;
	add.s32 	%r72, %r42, %r70;
	add.s32 	%r20, %r72, 4096;
	st.shared.u16 	[%r72+4096], %rs4;
	@%p9 bra 	$L__BB2_19;
	setp.neu.f32 	%p12, %f3, 0f7F800000;
	@%p12 bra 	$L__BB2_14;
	mov.f32 	%f35, 0f00000000;
	mul.rn.f32 	%f53, %f1, %f35;
	mov.b32 	%r353, 0;
	bra.uni 	$L__BB2_19;
$L__BB2_14:
	mov.b32 	%r21, %f1;
	shl.b32 	%r74, %r21, 8;
	or.b32  	%r22, %r74, -2147483648;
	mov.b64 	%rd46, 0;
	mov.b32 	%r350, 0;
$L__BB2_15:
	.pragma "nounroll";
	mul.wide.u32 	%rd29, %r350, 4;
	add.s64 	%rd31, %rd30, %rd29;
	ld.global.nc.u32 	%r75, [%rd31];
	mad.wide.u32 	%rd32, %r75, %r22, %rd46;
	shr.u64 	%rd46, %rd32, 32;
	add.s64 	%rd33, %rd1, %rd29;
	st.local.u32 	[%rd33], %rd32;
	add.s32 	%r350, %r350, 1;
	setp.ne.s32 	%p13, %r350, 6;
	@%p13 bra 	$L__BB2_15;
	shr.u32 	%r76, %r21, 23;
	st.local.u32 	[%rd1+24], %rd46;
	and.b32  	%r25, %r76, 31;
	and.b32  	%r77, %r76, 224;
	add.s32 	%r78, %r77, -128;
	shr.u32 	%r79, %r78, 5;
	mul.wide.u32 	%rd34, %r79, 4;
	sub.s64 	%rd12, %rd1, %rd34;
	ld.local.u32 	%r351, [%rd12+24];
	ld.local.u32 	%r352, [%rd12+20];
	setp.eq.s32 	%p14, %r25, 0;
	@%p14 bra 	$L__BB2_18;
	shf.l.wrap.b32 	%r351, %r352, %r351, %r25;
	ld.local.u32 	%r80, [%rd12+16];
	shf.l.wrap.b32 	%r352, %r80, %r352, %r25;
$L__BB2_18:
	shr.u32 	%r81, %r351, 30;
	shf.l.wrap.b32 	%r82, %r352, %r351, 2;
	shl.b32 	%r83, %r352, 2;
	shr.u32 	%r84, %r82, 31;
	add.s32 	%r85, %r84, %r81;
	neg.s32 	%r86, %r85;
	setp.lt.s32 	%p15, %r21, 0;
	selp.b32 	%r353, %r86, %r85, %p15;
	xor.b32  	%r87, %r82, %r21;
	shr.s32 	%r88, %r82, 31;
	xor.b32  	%r89, %r88, %r82;
	xor.b32  	%r90, %r88, %r83;
	cvt.u64.u32 	%rd35, %r89;
	shl.b64 	%rd36, %rd35, 32;
	cvt.u64.u32 	%rd37, %r90;
	or.b64  	%rd38, %rd36, %rd37;
	cvt.rn.f64.s64 	%fd8, %rd38;
	mul.f64 	%fd9, %fd8, 0d3BF921FB54442D19;
	cvt.rn.f32.f64 	%f33, %fd9;
	neg.f32 	%f34, %f33;
	setp.lt.s32 	%p16, %r87, 0;
	selp.f32 	%f53, %f34, %f33, %p16;
$L__BB2_19:
	mul.rn.f32 	%f37, %f53, %f53;
	and.b32  	%r92, %r353, 1;
	setp.eq.b32 	%p17, %r92, 1;
	selp.f32 	%f38, 0f3F800000, %f53, %p17;
	fma.rn.f32 	%f39, %f37, %f38, 0f00000000;
	fma.rn.f32 	%f40, %f37, 0f37CBAC00, 0fBAB607ED;
	selp.f32 	%f41, %f40, 0fB94D4153, %p17;
	selp.f32 	%f42, 0f3D2AAABB, 0f3C0885E4, %p17;
	fma.rn.f32 	%f43, %f41, %f37, %f42;
	selp.f32 	%f44, 0fBEFFFFFF, 0fBE2AAAA8, %p17;
	fma.rn.f32 	%f45, %f43, %f37, %f44;
	fma.rn.f32 	%f46, %f45, %f39, %f38;
	and.b32  	%r93, %r353, 2;
	setp.eq.s32 	%p18, %r93, 0;
	mov.f32 	%f47, 0f00000000;
	sub.f32 	%f48, %f47, %f46;
	selp.f32 	%f36, %f46, %f48, %p18;
	// begin inline asm
	{  cvt.rn.f16.f32 %rs5, %f36;}

	// end inline asm
	st.shared.u16 	[%r20+2048], %rs5;
	add.s32 	%r345, %r345, 1;
	setp.ne.s32 	%p19, %r345, 32;
	@%p19 bra 	$L__BB2_3;
$L__BB2_20:
	bar.sync 	0;
	setp.ge.s32 	%p20, %r2, %r36;
	@%p20 bra 	$L__BB2_22;
	mov.u32 	%r94, shmem;
	mov.b32 	%r95, 32;
	wmma.load.a.sync.aligned.row.m16n16k16.shared.f16 	{%r96, %r97, %r98, %r99, %r100, %r101, %r102, %r103}, [%r94], %r95;
	add.s32 	%r104, %r94, 2048;
	wmma.load.a.sync.aligned.row.m16n16k16.shared.f16 	{%r105, %r106, %r107, %r108, %r109, %r110, %r111, %r112}, [%r104], %r95;
	add.s32 	%r113, %r94, 4096;
	wmma.load.b.sync.aligned.col.m16n16k16.shared.f16 	{%r114, %r115, %r116, %r117, %r118, %r119, %r120, %r121}, [%r113], %r95;
	add.s32 	%r122, %r94, 6144;
	wmma.load.b.sync.aligned.col.m16n16k16.shared.f16 	{%r123, %r124, %r125, %r126, %r127, %r128, %r129, %r130}, [%r122], %r95;
	mov.f32 	%f49, 0f00000000;
	// begin inline asm
	{  cvt.rn.f16.f32 %rs6, %f49;}

	// end inline asm
	mov.b32 	%r131, {%rs6, %rs6};
	wmma.mma.sync.aligned.row.col.m16n16k16.f16.f16 {%r132, %r133, %r134, %r135}, {%r96, %r97, %r98, %r99, %r100, %r101, %r102, %r103}, {%r114, %r115, %r116, %r117, %r118, %r119, %r120, %r121}, {%r131, %r131, %r131, %r131};
	wmma.mma.sync.aligned.row.col.m16n16k16.f16.f16 {%r136, %r137, %r138, %r139}, {%r105, %r106, %r107, %r108, %r109, %r110, %r111, %r112}, {%r123, %r124, %r125, %r126, %r127, %r128, %r129, %r130}, {%r131, %r131, %r131, %r131};
	mov.b32 	{%rs8, %rs11}, %r132;
	mov.b32 	{%rs9, %rs12}, %r136;
	// begin inline asm
	{sub.f16 %rs7,%rs8,%rs9;
}
	// end inline asm
	// begin inline asm
	{sub.f16 %rs10,%rs11,%rs12;
}
	// end inline asm
	mov.b32 	%r140, {%rs7, %rs10};
	mov.b32 	{%rs14, %rs17}, %r133;
	mov.b32 	{%rs15, %rs18}, %r137;
	// begin inline asm
	{sub.f16 %rs13,%rs14,%rs15;
}
	// end inline asm
	// begin inline asm
	{sub.f16 %rs16,%rs17,%rs18;
}
	// end inline asm
	mov.b32 	%r141, {%rs13, %rs16};
	mov.b32 	{%rs20, %rs23}, %r134;
	mov.b32 	{%rs21, %rs24}, %r138;
	// begin inline asm
	{sub.f16 %rs19,%rs20,%rs21;
}
	// end inline asm
	// begin inline asm
	{sub.f16 %rs22,%rs23,%rs24;
}
	// end inline asm
	mov.b32 	%r142, {%rs19, %rs22};
	mov.b32 	{%rs26, %rs29}, %r135;
	mov.b32 	{%rs27, %rs30}, %r139;
	// begin inline asm
	{sub.f16 %rs25,%rs26,%rs27;
}
	// end inline asm
	// begin inline asm
	{sub.f16 %rs28,%rs29,%rs30;
}
	// end inline asm
	mov.b32 	%r143, {%rs25, %rs28};
	wmma.mma.sync.aligned.row.col.m16n16k16.f16.f16 {%r144, %r145, %r146, %r147}, {%r96, %r97, %r98, %r99, %r100, %r101, %r102, %r103}, {%r123, %r124, %r125, %r126, %r127, %r128, %r129, %r130}, {%r131, %r131, %r131, %r131};
	wmma.mma.sync.aligned.row.col.m16n16k16.f16.f16 {%r148, %r149, %r150, %r151}, {%r105, %r106, %r107, %r108, %r109, %r110, %r111, %r112}, {%r114, %r115, %r116, %r117, %r118, %r119, %r120, %r121}, {%r131, %r131, %r131, %r131};
	mov.b32 	{%rs32, %rs35}, %r144;
	mov.b32 	{%rs33, %rs36}, %r148;
	// begin inline asm
	{add.f16 %rs31,%rs32,%rs33;
}
	// end inline asm
	// begin inline asm
	{add.f16 %rs34,%rs35,%rs36;
}
	// end inline asm
	mov.b32 	%r152, {%rs31, %rs34};
	mov.b32 	{%rs38, %rs41}, %r145;
	mov.b32 	{%rs39, %rs42}, %r149;
	// begin inline asm
	{add.f16 %rs37,%rs38,%rs39;
}
	// end inline asm
	// begin inline asm
	{add.f16 %rs40,%rs41,%rs42;
}
	// end inline asm
	mov.b32 	%r153, {%rs37, %rs40};
	mov.b32 	{%rs44, %rs47}, %r146;
	mov.b32 	{%rs45, %rs48}, %r150;
	// begin inline asm
	{add.f16 %rs43,%rs44,%rs45;
}
	// end inline asm
	// begin inline asm
	{add.f16 %rs46,%rs47,%rs48;
}
	// end inline asm
	mov.b32 	%r154, {%rs43, %rs46};
	mov.b32 	{%rs50, %rs53}, %r147;
	mov.b32 	{%rs51, %rs54}, %r151;
	// begin inline asm
	{add.f16 %rs49,%rs50,%rs51;
}
	// end inline asm
	// begin inline asm
	{add.f16 %rs52,%rs53,%rs54;
}
	// end inline asm
	mov.b32 	%r155, {%rs49, %rs52};
	wmma.store.d.sync.aligned.row.m16n16k16.shared.f16 	[%r94], {%r140, %r141, %r142, %r143}, %r95;
	wmma.store.d.sync.aligned.row.m16n16k16.shared.f16 	[%r104], {%r152, %r153, %r154, %r155}, %r95;
	add.s32 	%r156, %r94, 32;
	wmma.load.a.sync.aligned.row.m16n16k16.shared.f16 	{%r157, %r158, %r159, %r160, %r161, %r162, %r163, %r164}, [%r156], %r95;
	add.s32 	%r165, %r94, 2080;
	wmma.load.a.sync.aligned.row.m16n16k16.shared.f16 	{%r166, %r167, %r168, %r169, %r170, %r171, %r172, %r173}, [%r165], %r95;
	add.s32 	%r174, %r94, 4128;
	wmma.load.b.sync.aligned.col.m16n16k16.shared.f16 	{%r175, %r176, %r177, %r178, %r179, %r180, %r181, %r182}, [%r174], %r95;
	add.s32 	%r183, %r94, 6176;
	wmma.load.b.sync.aligned.col.m16n16k16.shared.f16 	{%r184, %r185, %r186, %r187, %r188, %r189, %r190, %r191}, [%r183], %r95;
	wmma.mma.sync.aligned.row.col.m16n16k16.f16.f16 {%r192, %r193, %r194, %r195}, {%r157, %r158, %r159, %r160, %r161, %r162, %r163, %r164}, {%r175, %r176, %r177, %r178, %r179, %r180, %r181, %r182}, {%r131, %r131, %r131, %r131};
	wmma.mma.sync.aligned.row.col.m16n16k16.f16.f16 {%r196, %r197, %r198, %r199}, {%r166, %r167, %r168, %r169, %r170, %r171, %r172, %r173}, {%r184, %r185, %r186, %r187, %r188, %r189, %r190, %r191}, {%r131, %r131, %r131, %r131};
	mov.b32 	{%rs56, %rs59}, %r192;
	mov.b32 	{%rs57, %rs60}, %r196;
	// begin inline asm
	{sub.f16 %rs55,%rs56,%rs57;
}
	// end inline asm
	// begin inline asm
	{sub.f16 %rs58,%rs59,%rs60;
}
	// end inline asm
	mov.b32 	%r200, {%rs55, %rs58};
	mov.b32 	{%rs62, %rs65}, %r193;
	mov.b32 	{%rs63, %rs66}, %r197;
	// begin inline asm
	{sub.f16 %rs61,%rs62,%rs63;
}
	// end inline asm
	// begin inline asm
	{sub.f16 %rs64,%rs65,%rs66;
}
	// end inline asm
	mov.b32 	%r201, {%rs61, %rs64};
	mov.b32 	{%rs68, %rs71}, %r194;
	mov.b32 	{%rs69, %rs72}, %r198;
	// begin inline asm
	{sub.f16 %rs67,%rs68,%rs69;
}
	// end inline asm
	// begin inline asm
	{sub.f16 %rs70,%rs71,%rs72;
}
	// end inline asm
	mov.b32 	%r202, {%rs67, %rs70};
	mov.b32 	{%rs74, %rs77}, %r195;
	mov.b32 	{%rs75, %rs78}, %r199;
	// begin inline asm
	{sub.f16 %rs73,%rs74,%rs75;
}
	// end inline asm
	// begin inline asm
	{sub.f16 %rs76,%rs77,%rs78;
}
	// end inline asm
	mov.b32 	%r203, {%rs73, %rs76};
	wmma.mma.sync.aligned.row.col.m16n16k16.f16.f16 {%r204, %r205, %r206, %r207}, {%r157, %r158, %r159, %r160, %r161, %r162, %r163, %r164}, {%r184, %r185, %r186, %r187, %r188, %r189, %r190, %r191}, {%r131, %r131, %r131, %r131};
	wmma.mma.sync.aligned.row.col.m16n16k16.f16.f16 {%r208, %r209, %r210, %r211}, {%r166, %r167, %r168, %r169, %r170, %r171, %r172, %r173}, {%r175, %r176, %r177, %r178, %r179, %r180, %r181, %r182}, {%r131, %r131, %r131, %r131};
	mov.b32 	{%rs80, %rs83}, %r204;
	mov.b32 	{%rs81, %rs84}, %r208;
	// begin inline asm
	{add.f16 %rs79,%rs80,%rs81;
}
	// end inline asm
	// begin inline asm
	{add.f16 %rs82,%rs83,%rs84;
}
	// end inline asm
	mov.b32 	%r212, {%rs79, %rs82};
	mov.b32 	{%rs86, %rs89}, %r205;
	mov.b32 	{%rs87, %rs90}, %r209;
	// begin inline asm
	{add.f16 %rs85,%rs86,%rs87;
}
	// end inline asm
	// begin inline asm
	{add.f16 %rs88,%rs89,%rs90;
}
	// end inline asm
	mov.b32 	%r213, {%rs85, %rs88};
	mov.b32 	{%rs92, %rs95}, %r206;
	mov.b32 	{%rs93, %rs96}, %r210;
	// begin inline asm
	{add.f16 %rs91,%rs92,%rs93;
}
	// end inline asm
	// begin inline asm
	{add.f16 %rs94,%rs95,%rs96;
}
	// end inline asm
	mov.b32 	%r214, {%rs91, %rs94};
	mov.b32 	{%rs98, %rs101}, %r207;
	mov.b32 	{%rs99, %rs102}, %r211;
	// begin inline asm
	{add.f16 %rs97,%rs98,%rs99;
}
	// end inline asm
	// begin inline asm
	{add.f16 %rs100,%rs101,%rs102;
}
	// end inline asm
	mov.b32 	%r215, {%rs97, %rs100};
	wmma.store.d.sync.aligned.row.m16n16k16.shared.f16 	[%r156], {%r200, %r201, %r202, %r203}, %r95;
	wmma.store.d.sync.aligned.row.m16n16k16.shared.f16 	[%r165], {%r212, %r213, %r214, %r215}, %r95;
	add.s32 	%r216, %r94, 1024;
	wmma.load.a.sync.aligned.row.m16n16k16.shared.f16 	{%r217, %r218, %r219, %r220, %r221, %r222, %r223, %r224}, [%r216], %r95;
	add.s32 	%r225, %r94, 3072;
	wmma.load.a.sync.aligned.row.m16n16k16.shared.f16 	{%r226, %r227, %r228, %r229, %r230, %r231, %r232, %r233}, [%r225], %r95;
	add.s32 	%r234, %r94, 5120;
	wmma.load.b.sync.aligned.col.m16n16k16.shared.f16 	{%r235, %r236, %r237, %r238, %r239, %r240, %r241, %r242}, [%r234], %r95;
	add.s32 	%r243, %r94, 7168;
	wmma.load.b.sync.aligned.col.m16n16k16.shared.f16 	{%r244, %r245, %r246, %r247, %r248, %r249, %r250, %r251}, [%r243], %r95;
	wmma.mma.sync.aligned.row.col.m16n16k16.f16.f16 {%r252, %r253, %r254, %r255}, {%r217, %r218, %r219, %r220, %r221, %r222, %r223, %r224}, {%r235, %r236, %r237, %r238, %r239, %r240, %r241, %r242}, {%r131, %r131, %r131, %r131};
	wmma.mma.sync.aligned.row.col.m16n16k16.f16.f16 {%r256, %r257, %r258, %r259}, {%r226, %r227, %r228, %r229, %r230, %r231, %r232, %r233}, {%r244, %r245, %r246, %r247, %r248, %r249, %r250, %r251}, {%r131, %r131, %r131, %r131};
	mov.b32 	{%rs104, %rs107}, %r252;
	mov.b32 	{%rs105, %rs108}, %r256;
	// begin inline asm
	{sub.f16 %rs103,%rs104,%rs105;
}
	// end inline asm
	// begin inline asm
	{sub.f16 %rs106,%rs107,%rs108;
}
	// end inline asm
	mov.b32 	%r260, {%rs103, %rs106};
	mov.b32 	{%rs110, %rs113}, %r253;
	mov.b32 	{%rs111, %rs114}, %r257;
	// begin inline asm
	{sub.f16 %rs109,%rs110,%rs111;
}
	// end inline asm
	// begin inline asm
	{sub.f16 %rs112,%rs113,%rs114;
}
	// end inline asm
	mov.b32 	%r261, {%rs109, %rs112};
	mov.b32 	{%rs116, %rs119}, %r254;
	mov.b32 	{%rs117, %rs120}, %r258;
	// begin inline asm
	{sub.f16 %rs115,%rs116,%rs117;
}
	// end inline asm
	// begin inline asm
	{sub.f16 %rs118,%rs119,%rs120;
}
	// end inline asm
	mov.b32 	%r262, {%rs115, %rs118};
	mov.b32 	{%rs122, %rs125}, %r255;
	mov.b32 	{%rs123, %rs126}, %r259;
	// begin inline asm
	{sub.f16 %rs121,%rs122,%rs123;
}
	// end inline asm
	// begin inline asm
	{sub.f16 %rs124,%rs125,%rs126;
}
	// end inline asm
	mov.b32 	%r263, {%rs121, %rs124};
	wmma.mma.sync.aligned.row.col.m16n16k16.f16.f16 {%r264, %r265, %r266, %r267}, {%r217, %r218, %r219, %r220, %r221, %r222, %r223, %r224}, {%r244, %r245, %r246, %r247, %r248, %r249, %r250, %r251}, {%r131, %r131, %r131, %r131};
	wmma.mma.sync.aligned.row.col.m16n16k16.f16.f16 {%r268, %r269, %r270, %r271}, {%r226, %r227, %r228, %r229, %r230, %r231, %r232, %r233}, {%r235, %r236, %r237, %r238, %r239, %r240, %r241, %r242}, {%r131, %r131, %r131, %r131};
	mov.b32 	{%rs128, %rs131}, %r264;
	mov.b32 	{%rs129, %rs132}, %r268;
	// begin inline asm
	{add.f16 %rs127,%rs128,%rs129;
}
	// end inline asm
	// begin inline asm
	{add.f16 %rs130,%rs131,%rs132;
}
	// end inline asm
	mov.b32 	%r272, {%rs127, %rs130};
	mov.b32 	{%rs134, %rs137}, %r265;
	mov.b32 	{%rs135, %rs138}, %r269;
	// begin inline asm
	{add.f16 %rs133,%rs134,%rs135;
}
	// end inline asm
	// begin inline asm
	{add.f16 %rs136,%rs137,%rs138;
}
	// end inline asm
	mov.b32 	%r273, {%rs133, %rs136};
	mov.b32 	{%rs140, %rs143}, %r266;
	mov.b32 	{%rs141, %rs144}, %r270;
	// begin inline asm
	{add.f16 %rs139,%rs140,%rs141;
}
	// end inline asm
	// begin inline asm
	{add.f16 %rs142,%rs143,%rs144;
}
	// end inline asm
	mov.b32 	%r274, {%rs139, %rs142};
	mov.b32 	{%rs146, %rs149}, %r267;
	mov.b32 	{%rs147, %rs150}, %r271;
	// begin inline asm
	{add.f16 %rs145,%rs146,%rs147;
}
	// end inline asm
	// begin inline asm
	{add.f16 %rs148,%rs149,%rs150;
}
	// end inline asm
	mov.b32 	%r275, {%rs145, %rs148};
	wmma.store.d.sync.aligned.row.m16n16k16.shared.f16 	[%r216], {%r260, %r261, %r262, %r263}, %r95;
	wmma.store.d.sync.aligned.row.m16n16k16.shared.f16 	[%r225], {%r272, %r273, %r274, %r275}, %r95;
	add.s32 	%r276, %r94, 1056;
	wmma.load.a.sync.aligned.row.m16n16k16.shared.f16 	{%r277, %r278, %r279, %r280, %r281, %r282, %r283, %r284}, [%r276], %r95;
	add.s32 	%r285, %r94, 3104;
	wmma.load.a.sync.aligned.row.m16n16k16.shared.f16 	{%r286, %r287, %r288, %r289, %r290, %r291, %r292, %r293}, [%r285], %r95;
	add.s32 	%r294, %r94, 5152;
	wmma.load.b.sync.aligned.col.m16n16k16.shared.f16 	{%r295, %r296, %r297, %r298, %r299, %r300, %r301, %r302}, [%r294], %r95;
	add.s32 	%r303, %r94, 7200;
	wmma.load.b.sync.aligned.col.m16n16k16.shared.f16 	{%r304, %r305, %r306, %r307, %r308, %r309, %r310, %r311}, [%r303], %r95;
	wmma.mma.sync.aligned.row.col.m16n16k16.f16.f16 {%r312, %r313, %r314, %r315}, {%r277, %r278, %r279, %r280, %r281, %r282, %r283, %r284}, {%r295, %r296, %r297, %r298, %r299, %r300, %r301, %r302}, {%r131, %r131, %r131, %r131};
	wmma.mma.sync.aligned.row.col.m16n16k16.f16.f16 {%r316, %r317, %r318, %r319}, {%r286, %r287, %r288, %r289, %r290, %r291, %r292, %r293}, {%r304, %r305, %r306, %r307, %r308, %r309, %r310, %r311}, {%r131, %r131, %r131, %r131};
	mov.b32 	{%rs152, %rs155}, %r312;
	mov.b32 	{%rs153, %rs156}, %r316;
	// begin inline asm
	{sub.f16 %rs151,%rs152,%rs153;
}
	// end inline asm
	// begin inline asm
	{sub.f16 %rs154,%rs155,%rs156;
}
	// end inline asm
	mov.b32 	%r320, {%rs151, %rs154};
	mov.b32 	{%rs158, %rs161}, %r313;
	mov.b32 	{%rs159, %rs162}, %r317;
	// begin inline asm
	{sub.f16 %rs157,%rs158,%rs159;
}
	// end inline asm
	// begin inline asm
	{sub.f16 %rs160,%rs161,%rs162;
}
	// end inline asm
	mov.b32 	%r321, {%rs157, %rs160};
	mov.b32 	{%rs164, %rs167}, %r314;
	mov.b32 	{%rs165, %rs168}, %r318;
	// begin inline asm
	{sub.f16 %rs163,%rs164,%rs165;
}
	// end inline asm
	// begin inline asm
	{sub.f16 %rs166,%rs167,%rs168;
}
	// end inline asm
	mov.b32 	%r322, {%rs163, %rs166};
	mov.b32 	{%rs170, %rs173}, %r315;
	mov.b32 	{%rs171, %rs174}, %r319;
	// begin inline asm
	{sub.f16 %rs169,%rs170,%rs171;
}
	// end inline asm
	// begin inline asm
	{sub.f16 %rs172,%rs173,%rs174;
}
	// end inline asm
	mov.b32 	%r323, {%rs169, %rs172};
	wmma.mma.sync.aligned.row.col.m16n16k16.f16.f16 {%r324, %r325, %r326, %r327}, {%r277, %r278, %r279, %r280, %r281, %r282, %r283, %r284}, {%r304, %r305, %r306, %r307, %r308, %r309, %r310, %r311}, {%r131, %r131, %r131, %r131};
	wmma.mma.sync.aligned.row.col.m16n16k16.f16.f16 {%r328, %r329, %r330, %r331}, {%r286, %r287, %r288, %r289, %r290, %r291, %r292, %r293}, {%r295, %r296, %r297, %r298, %r299, %r300, %r301, %r302}, {%r131, %r131, %r131, %r131};
	mov.b32 	{%rs176, %rs179}, %r324;
	mov.b32 	{%rs177, %rs180}, %r328;
	// begin inline asm
	{add.f16 %rs175,%rs176,%rs177;
}
	// end inline asm
	// begin inline asm
	{add.f16 %rs178,%rs179,%rs180;
}
	// end inline asm
	mov.b32 	%r332, {%rs175, %rs178};
	mov.b32 	{%rs182, %rs185}, %r325;
	mov.b32 	{%rs183, %rs186}, %r329;
	// begin inline asm
	{add.f16 %rs181,%rs182,%rs183;
}
	// end inline asm
	// begin inline asm
	{add.f16 %rs184,%rs185,%rs186;
}
	// end inline asm
	mov.b32 	%r333, {%rs181, %rs184};
	mov.b32 	{%rs188, %rs191}, %r326;
	mov.b32 	{%rs189, %rs192}, %r330;
	// begin inline asm
	{add.f16 %rs187,%rs188,%rs189;
}
	// end inline asm
	// begin inline asm
	{add.f16 %rs190,%rs191,%rs192;
}
	// end inline asm
	mov.b32 	%r334, {%rs187, %rs190};
	mov.b32 	{%rs194, %rs197}, %r327;
	mov.b32 	{%rs195, %rs198}, %r331;
	// begin inline asm
	{add.f16 %rs193,%rs194,%rs195;
}
	// end inline asm
	// begin inline asm
	{add.f16 %rs196,%rs197,%rs198;
}
	// end inline asm
	mov.b32 	%r335, {%rs193, %rs196};
	wmma.store.d.sync.aligned.row.m16n16k16.shared.f16 	[%r276], {%r320, %r321, %r322, %r323}, %r95;
	wmma.store.d.sync.aligned.row.m16n16k16.shared.f16 	[%r285], {%r332, %r333, %r334, %r335}, %r95;
$L__BB2_22:
	mov.u32 	%r35, %tid.x;
	setp.gt.u32 	%p21, %r35, 31;
	bar.sync 	0;
	@%p21 bra 	$L__BB2_24;
	ld.param.u64 	%rd42, [_Z19tensor2DFFT32KernelPK6float2PS_i_param_1];
	mov.u32 	%r336, %ntid.x;
	shr.u32 	%r337, %r336, 5;
	mov.u32 	%r338, %ctaid.x;
	mul.lo.s32 	%r339, %r337, %r338;
	shl.b32 	%r340, %r339, 5;
	add.s32 	%r341, %r340, %r35;
	shl.b32 	%r342, %r35, 1;
	mov.u32 	%r343, shmem;
	add.s32 	%r344, %r343, %r342;
	ld.shared.u16 	%rs199, [%r344];
	// begin inline asm
	{  cvt.f32.f16 %f50, %rs199;}

	// end inline asm
	cvta.to.global.u64 	%rd39, %rd42;
	mul.wide.s32 	%rd40, %r341, 8;
	add.s64 	%rd41, %rd39, %rd40;
	ld.shared.u16 	%rs200, [%r344+2048];
	// begin inline asm
	{  cvt.f32.f16 %f51, %rs200;}

	// end inline asm
	st.global.v2.f32 	[%rd41], {%f50, %f51};
$L__BB2_24:
	ret;

}


// ===== COMPILED SASS (sm_100) =====

	.target	sm_100

	.elftype	@"ET_EXEC"


//--------------------- .note.nv.tkinfo           --------------------------
	.section	.note.nv.tkinfo,"",@"SHT_NOTE"
	.sectionflags	@"SHF_NOTE_NV_TKINFO"
	.tkinfo
        /*0018*/ 	.word	0x00000002
        /*0030*/ 	.string	""
        /*0030*/ 	.string	"ptxas"
        /*0030*/ 	.string	"Cuda compilation tools, release 13.0, V13.0.88"
        /*0030*/ 	.string	"Build cuda_13.0.r13.0/compiler.36424714_0"
        /*0030*/ 	.string	"-arch sm_100 -m 64 "



//--------------------- .note.nv.cuinfo           --------------------------
	.section	.note.nv.cuinfo,"",@"SHT_NOTE"
	.sectionflags	@"SHF_NOTE_NV_CUINFO"
        /*0018*/ 	.short	0x0002
        /*001a*/ 	.short	0x0064
        /*001c*/ 	.short	0x0082
	.zero		2


//--------------------- .nv.info                  --------------------------
	.section	.nv.info,"",@"SHT_CUDA_INFO"
	.align	4


	//----- nvinfo : EIATTR_REGCOUNT
	.align		4
        /*0000*/ 	.byte	0x04, 0x2f
        /*0002*/ 	.short	(.L_2 - .L_1)
	.align		4
.L_1:
        /*0004*/ 	.word	index@(_Z21real2DTensorFFTKernelPK6float2PS_ii)
        /*0008*/ 	.word	0x00000020


	//----- nvinfo : EIATTR_FRAME_SIZE
	.align		4
.L_2:
        /*000c*/ 	.byte	0x04, 0x11
        /*000e*/ 	.short	(.L_4 - .L_3)
	.align		4
.L_3:
        /*0010*/ 	.word	index@($__internal_0_$__cuda_sm20_div_rn_f64_full)
        /*0014*/ 	.word	0x00000020


	//----- nvinfo : EIATTR_FRAME_SIZE
	.align		4
.L_4:
        /*0018*/ 	.byte	0x04, 0x11
        /*001a*/ 	.short	(.L_6 - .L_5)
	.align		4
.L_5:
        /*001c*/ 	.word	index@(_Z21real2DTensorFFTKernelPK6float2PS_ii)
        /*0020*/ 	.word	0x00000020


	//----- nvinfo : EIATTR_REGCOUNT
	.align		4
.L_6:
        /*0024*/ 	.byte	0x04, 0x2f
        /*0026*/ 	.short	(.L_8 - .L_7)
	.align		4
.L_7:
        /*0028*/ 	.word	index@(_Z19tensor2DFFT16KernelPK6float2PS_i)
        /*002c*/ 	.word	0x00000020


	//----- nvinfo : EIATTR_FRAME_SIZE
	.align		4
.L_8:
        /*0030*/ 	.byte	0x04, 0x11
        /*0032*/ 	.short	(.L_10 - .L_9)
	.align		4
.L_9:
        /*0034*/ 	.word	index@(_Z19tensor2DFFT16KernelPK6float2PS_i)
        /*0038*/ 	.word	0x00000000


	//----- nvinfo : EIATTR_REGCOUNT
	.align		4
.L_10:
        /*003c*/ 	.byte	0x04, 0x2f
        /*003e*/ 	.short	(.L_12 - .L_11)
	.align		4
.L_11:
        /*0040*/ 	.word	index@(_Z19tensor2DFFT32KernelPK6float2PS_i)
        /*0044*/ 	.word	0x00000020


	//----- nvinfo : EIATTR_FRAME_SIZE
	.align		4
.L_12:
        /*0048*/ 	.byte	0x04, 0x11
        /*004a*/ 	.short	(.L_14 - .L_13)
	.align		4
.L_13:
        /*004c*/ 	.word	index@(_Z19tensor2DFFT32KernelPK6float2PS_i)
        /*0050*/ 	.word	0x00000000


	//----- nvinfo : EIATTR_MIN_STACK_SIZE
	.align		4
.L_14:
        /*0054*/ 	.byte	0x04, 0x12
        /*0056*/ 	.short	(.L_16 - .L_15)
	.align		4
.L_15:
        /*0058*/ 	.word	index@(_Z19tensor2DFFT32KernelPK6float2PS_i)
        /*005c*/ 	.word	0x00000000


	//----- nvinfo : EIATTR_MIN_STACK_SIZE
	.align		4
.L_16:
        /*0060*/ 	.byte	0x04, 0x12
        /*0062*/ 	.short	(.L_18 - .L_17)
	.align		4
.L_17:
        /*0064*/ 	.word	index@(_Z19tensor2DFFT16KernelPK6float2PS_i)
        /*0068*/ 	.word	0x00000000


	//----- nvinfo : EIATTR_MIN_STACK_SIZE
	.align		4
.L_18:
        /*006c*/ 	.byte	0x04, 0x12
        /*006e*/ 	.short	(.L_20 - .L_19)
	.align		4
.L_19:
        /*0070*/ 	.word	index@(_Z21real2DTensorFFTKernelPK6float2PS_ii)
        /*0074*/ 	.word	0x00000020
.L_20:


//--------------------- .nv.compat                --------------------------
	.section	.nv.compat,"",@"SHT_CUDA_COMPAT_INFO"
	.align	4
        /*0000*/ 	.byte	0x02, 0x09, 0x00, 0x00, 0x02, 0x02, 0x01, 0x00, 0x02, 0x05, 0x05, 0x00, 0x03, 0x07, 0x01, 0x01
        /*0010*/ 	.byte	0x02, 0x03, 0x00, 0x00, 0x02, 0x06, 0x01, 0x00, 0x04, 0x0b, 0x08, 0x00, 0x01, 0x00, 0x00, 0x00
        /*0020*/ 	.byte	0x00, 0x00, 0x00, 0x00


//--------------------- .nv.info._Z19tensor2DFFT32KernelPK6float2PS_i --------------------------
	.section	.nv.info._Z19tensor2DFFT32KernelPK6float2PS_i,"",@"SHT_CUDA_INFO"
	.sectionflags	@""
	.align	4


	//----- nvinfo : EIATTR_CUDA_API_VERSION
	.align		4
        /*0000*/ 	.byte	0x04, 0x37
        /*0002*/ 	.short	(.L_22 - .L_21)
.L_21:
        /*0004*/ 	.word	0x00000082


	//----- nvinfo : EIATTR_KPARAM_INFO
	.align		4
.L_22:
        /*0008*/ 	.byte	0x04, 0x17
        /*000a*/ 	.short	(.L_24 - .L_23)
.L_23:
        /*000c*/ 	.word	0x00000000
        /*0010*/ 	.short	0x0002
        /*0012*/ 	.short	0x0010
        /*0014*/ 	.byte	0x00, 0xf0, 0x11, 0x00


	//----- nvinfo : EIATTR_KPARAM_INFO
	.align		4
.L_24:
        /*0018*/ 	.byte	0x04, 0x17
        /*001a*/ 	.short	(.L_26 - .L_25)
.L_25:
        /*001c*/ 	.word	0x00000000
        /*0020*/ 	.short	0x0001
        /*0022*/ 	.short	0x0008
        /*0024*/ 	.byte	0x00, 0xf5, 0x21, 0x00


	//----- nvinfo : EIATTR_KPARAM_INFO
	.align		4
.L_26:
        /*0028*/ 	.byte	0x04, 0x17
        /*002a*/ 	.short	(.L_28 - .L_27)
.L_27:
        /*002c*/ 	.word	0x00000000
        /*0030*/ 	.short	0x0000
        /*0032*/ 	.short	0x0000
        /*0034*/ 	.byte	0x00, 0xf5, 0x21, 0x00


	//----- nvinfo : EIATTR_SPARSE_MMA_MASK
	.align		4
.L_28:
        /*0038*/ 	.byte	0x03, 0x50
        /*003a*/ 	.short	0x0000


	//----- nvinfo : EIATTR_WMMA_USED
	.align		4
        /*003c*/ 	.byte	0x01, 0x2b
	.zero		2


	//----- nvinfo : EIATTR_MAXREG_COUNT
	.align		4
        /*0040*/ 	.byte	0x03, 0x1b
        /*0042*/ 	.short	0x00ff


	//----- nvinfo : EIATTR_NUM_BARRIERS
	.align		4
        /*0044*/ 	.byte	0x02, 0x4c
        /*0046*/ 	.byte	0x01
	.zero		1


	//----- nvinfo : EIATTR_MERCURY_ISA_VERSION
	.align		4
        /*0048*/ 	.byte	0x03, 0x5f
        /*004a*/ 	.short	0x0101


	//----- nvinfo : EIATTR_VRC_CTA_INIT_COUNT
	.align		4
        /*004c*/ 	.byte	0x02, 0x4a
	.zero		1
	.zero		1


	//----- nvinfo : EIATTR_EXIT_INSTR_OFFSETS
	.align		4
        /*0050*/ 	.byte	0x04, 0x1c
        /*0052*/ 	.short	(.L_30 - .L_29)


	//   ....[0]....
.L_29:
        /*0054*/ 	.word	0x000000a0


	//   ....[1]....
        /*0058*/ 	.word	0x000020a0


	//   ....[2]....
        /*005c*/ 	.word	0x000021b0


	//----- nvinfo : EIATTR_CRS_STACK_SIZE
	.align		4
.L_30:
        /*0060*/ 	.byte	0x04, 0x1e
        /*0062*/ 	.short	(.L_32 - .L_31)
.L_31:
        /*0064*/ 	.word	0x00000000


	//----- nvinfo : EIATTR_CBANK_PARAM_SIZE
	.align		4
.L_32:
        /*0068*/ 	.byte	0x03, 0x19
        /*006a*/ 	.short	0x0014


	//----- nvinfo : EIATTR_PARAM_CBANK
	.align		4
        /*006c*/ 	.byte	0x04, 0x0a
        /*006e*/ 	.short	(.L_34 - .L_33)
	.align		4
.L_33:
        /*0070*/ 	.word	index@(.nv.constant0._Z19tensor2DFFT32KernelPK6float2PS_i)
        /*0074*/ 	.short	0x0380
        /*0076*/ 	.short	0x0014


	//----- nvinfo : EIATTR_SW_WAR
	.align		4
.L_34:
        /*0078*/ 	.byte	0x04, 0x36
        /*007a*/ 	.short	(.L_36 - .L_35)
.L_35:
        /*007c*/ 	.word	0x00000008
.L_36:


//--------------------- .nv.info._Z19tensor2DFFT16KernelPK6float2PS_i --------------------------
	.section	.nv.info._Z19tensor2DFFT16KernelPK6float2PS_i,"",@"SHT_CUDA_INFO"
	.sectionflags	@""
	.align	4


	//----- nvinfo : EIATTR_CUDA_API_VERSION
	.align		4
        /*0000*/ 	.byte	0x04, 0x37
        /*0002*/ 	.short	(.L_38 - .L_37)
.L_37:
        /*0004*/ 	.word	0x00000082


	//----- nvinfo : EIATTR_KPARAM_INFO
	.align		4
.L_38:
        /*0008*/ 	.byte	0x04, 0x17
        /*000a*/ 	.short	(.L_40 - .L_39)
.L_39:
        /*000c*/ 	.word	0x00000000
        /*0010*/ 	.short	0x0002
        /*0012*/ 	.short	0x0010
        /*0014*/ 	.byte	0x00, 0xf0, 0x11, 0x00


	//----- nvinfo : EIATTR_KPARAM_INFO
	.align		4
.L_40:
        /*0018*/ 	.byte	0x04, 0x17
        /*001a*/ 	.short	(.L_42 - .L_41)
.L_41:
        /*001c*/ 	.word	0x00000000
        /*0020*/ 	.short	0x0001
        /*0022*/ 	.short	0x0008
        /*0024*/ 	.byte	0x00, 0xf5, 0x21, 0x00


	//----- nvinfo : EIATTR_KPARAM_INFO
	.align		4
.L_42:
        /*0028*/ 	.byte	0x04, 0x17
        /*002a*/ 	.short	(.L_44 - .L_43)
.L_43:
        /*002c*/ 	.word	0x00000000
        /*0030*/ 	.short	0x0000
        /*0032*/ 	.short	0x0000
        /*0034*/ 	.byte	0x00, 0xf5, 0x21, 0x00


	//----- nvinfo : EIATTR_SPARSE_MMA_MASK
	.align		4
.L_44:
        /*0038*/ 	.byte	0x03, 0x50
        /*003a*/ 	.short	0x0000


	//----- nvinfo : EIATTR_WMMA_USED
	.align		4
        /*003c*/ 	.byte	0x01, 0x2b
	.zero		2


	//----- nvinfo : EIATTR_MAXREG_COUNT
	.align		4
        /*0040*/ 	.byte	0x03, 0x1b
        /*0042*/ 	.short	0x00ff


	//----- nvinfo : EIATTR_NUM_BARRIERS
	.align		4
        /*0044*/ 	.byte	0x02, 0x4c
        /*0046*/ 	.byte	0x01
	.zero		1


	//----- nvinfo : EIATTR_MERCURY_ISA_VERSION
	.align		4
        /*0048*/ 	.byte	0x03, 0x5f
        /*004a*/ 	.short	0x0101


	//----- nvinfo : EIATTR_VRC_CTA_INIT_COUNT
	.align		4
        /*004c*/ 	.byte	0x02, 0x4a
	.zero		1
	.zero		1


	//----- nvinfo : EIATTR_EXIT_INSTR_OFFSETS
	.align		4
        /*0050*/ 	.byte	0x04, 0x1c
        /*0052*/ 	.short	(.L_46 - .L_45)


	//   ....[0]....
.L_45:
        /*0054*/ 	.word	0x000000a0


	//   ....[1]....
        /*0058*/ 	.word	0x000025f0


	//   ....[2]....
        /*005c*/ 	.word	0x00002700


	//----- nvinfo : EIATTR_CRS_STACK_SIZE
	.align		4
.L_46:
        /*0060*/ 	.byte	0x04, 0x1e
        /*0062*/ 	.short	(.L_48 - .L_47)
.L_47:
        /*0064*/ 	.word	0x00000000


	//----- nvinfo : EIATTR_CBANK_PARAM_SIZE
	.align		4
.L_48:
        /*0068*/ 	.byte	0x03, 0x19
        /*006a*/ 	.short	0x0014


	//----- nvinfo : EIATTR_PARAM_CBANK
	.align		4
        /*006c*/ 	.byte	0x04, 0x0a
        /*006e*/ 	.short	(.L_50 - .L_49)
	.align		4
.L_49:
        /*0070*/ 	.word	index@(.nv.constant0._Z19tensor2DFFT16KernelPK6float2PS_i)
        /*0074*/ 	.short	0x0380
        /*0076*/ 	.short	0x0014


	//----- nvinfo : EIATTR_SW_WAR
	.align		4
.L_50:
        /*0078*/ 	.byte	0x04, 0x36
        /*007a*/ 	.short	(.L_52 - .L_51)
.L_51:
        /*007c*/ 	.word	0x00000008
.L_52:


//--------------------- .nv.info._Z21real2DTensorFFTKernelPK6float2PS_ii --------------------------
	.section	.nv.info._Z21real2DTensorFFTKernelPK6float2PS_ii,"",@"SHT_CUDA_INFO"
	.sectionflags	@""
	.align	4


	//----- nvinfo : EIATTR_CUDA_API_VERSION
	.align		4
        /*0000*/ 	.byte	0x04, 0x37
        /*0002*/ 	.short	(.L_54 - .L_53)
.L_53:
        /*0004*/ 	.word	0x00000082


	//----- nvinfo : EIATTR_KPARAM_INFO
	.align		4
.L_54:
        /*0008*/ 	.byte	0x04, 0x17
        /*000a*/ 	.short	(.L_56 - .L_55)
.L_55:
        /*000c*/ 	.word	0x00000000
        /*0010*/ 	.short	0x0003
        /*0012*/ 	.short	0x0014
        /*0014*/ 	.byte	0x00, 0xf0, 0x11, 0x00


	//----- nvinfo : EIATTR_KPARAM_INFO
	.align		4
.L_56:
        /*0018*/ 	.byte	0x04, 0x17
        /*001a*/ 	.short	(.L_58 - .L_57)
.L_57:
        /*001c*/ 	.word	0x00000000
        /*0020*/ 	.short	0x0002
        /*0022*/ 	.short	0x0010
        /*0024*/ 	.byte	0x00, 0xf0, 0x11, 0x00


	//----- nvinfo : EIATTR_KPARAM_INFO
	.align		4
.L_58:
        /*0028*/ 	.byte	0x04, 0x17
        /*002a*/ 	.short	(.L_60 - .L_59)
.L_59:
        /*002c*/ 	.word	0x00000000
        /*0030*/ 	.short	0x0001
        /*0032*/ 	.short	0x0008
        /*0034*/ 	.byte	0x00, 0xf5, 0x21, 0x00


	//----- nvinfo : EIATTR_KPARAM_INFO
	.align		4
.L_60:
        /*0038*/ 	.byte	0x04, 0x17
        /*003a*/ 	.short	(.L_62 - .L_61)
.L_61:
        /*003c*/ 	.word	0x00000000
        /*0040*/ 	.short	0x0000
        /*0042*/ 	.short	0x0000
        /*0044*/ 	.byte	0x00, 0xf5, 0x21, 0x00


	//----- nvinfo : EIATTR_SPARSE_MMA_MASK
	.align		4
.L_62:
        /*0048*/ 	.byte	0x03, 0x50
        /*004a*/ 	.short	0x0000


	//----- nvinfo : EIATTR_WMMA_USED
	.align		4
        /*004c*/ 	.byte	0x01, 0x2b
	.zero		2


	//----- nvinfo : EIATTR_MAXREG_COUNT
	.align		4
        /*0050*/ 	.byte	0x03, 0x1b
        /*0052*/ 	.short	0x00ff


	//----- nvinfo : EIATTR_NUM_BARRIERS
	.align		4
        /*0054*/ 	.byte	0x02, 0x4c
        /*0056*/ 	.byte	0x01
	.zero		1


	//----- nvinfo : EIATTR_MERCURY_ISA_VERSION
	.align		4
        /*0058*/ 	.byte	0x03, 0x5f
        /*005a*/ 	.short	0x0101


	//----- nvinfo : EIATTR_VRC_CTA_INIT_COUNT
	.align		4
        /*005c*/ 	.byte	0x02, 0x4a
	.zero		1
	.zero		1


	//----- nvinfo : EIATTR_EXIT_INSTR_OFFSETS
	.align		4
        /*0060*/ 	.byte	0x04, 0x1c
        /*0062*/ 	.short	(.L_64 - .L_63)


	//   ....[0]....
.L_63:
        /*0064*/ 	.word	0x000000a0


	//   ....[1]....
        /*0068*/ 	.word	0x00001630


	//   ....[2]....
        /*006c*/ 	.word	0x00001800


	//----- nvinfo : EIATTR_CRS_STACK_SIZE
	.align		4
.L_64:
        /*0070*/ 	.byte	0x04, 0x1e
        /*0072*/ 	.short	(.L_66 - .L_65)
.L_65:
        /*0074*/ 	.word	0x00000000


	//----- nvinfo : EIATTR_CBANK_PARAM_SIZE
	.align		4
.L_66:
        /*0078*/ 	.byte	0x03, 0x19
        /*007a*/ 	.short	0x0018


	//----- nvinfo : EIATTR_PARAM_CBANK
	.align		4
        /*007c*/ 	.byte	0x04, 0x0a
        /*007e*/ 	.short	(.L_68 - .L_67)
	.align		4
.L_67:
        /*0080*/ 	.word	index@(.nv.constant0._Z21real2DTensorFFTKernelPK6float2PS_ii)
        /*0084*/ 	.short	0x0380
        /*0086*/ 	.short	0x0018


	//----- nvinfo : EIATTR_SW_WAR
	.align		4
.L_68:
        /*0088*/ 	.byte	0x04, 0x36
        /*008a*/ 	.short	(.L_70 - .L_69)
.L_69:
        /*008c*/ 	.word	0x00000008
.L_70:


//--------------------- .nv.callgraph             --------------------------
	.section	.nv.callgraph,"",@"SHT_CUDA_CALLGRAPH"
	.align	4
	.sectionentsize	8
	.align		4
        /*0000*/ 	.word	0x00000000
	.align		4
        /*0004*/ 	.word	0xffffffff
	.align		4
        /*0008*/ 	.word	0x00000000
	.align		4
        /*000c*/ 	.word	0xfffffffe
	.align		4
        /*0010*/ 	.word	0x00000000
	.align		4
        /*0014*/ 	.word	0xfffffffd
	.align		4
        /*0018*/ 	.word	0x00000000
	.align		4
        /*001c*/ 	.word	0xfffffffc


//--------------------- .nv.constant4             --------------------------
	.section	.nv.constant4,"a",@progbits
	.align	8
	.align		8
.nv.constant4:
        /*0000*/ 	.dword	__cudart_i2opi_f


//--------------------- .text._Z19tensor2DFFT32KernelPK6float2PS_i --------------------------
	.section	.text._Z19tensor2DFFT32KernelPK6float2PS_i,"ax",@progbits
	.align	128
        .global         _Z19tensor2DFFT32KernelPK6float2PS_i
        .type           _Z19tensor2DFFT32KernelPK6float2PS_i,@function
        .size           _Z19tensor2DFFT32KernelPK6float2PS_i,(.L_x_66 - _Z19tensor2DFFT32KernelPK6float2PS_i)
        .other          _Z19tensor2DFFT32KernelPK6float2PS_i,@"STO_CUDA_ENTRY STV_DEFAULT"
_Z19tensor2DFFT32KernelPK6float2PS_i:
.text._Z19tensor2DFFT32KernelPK6float2PS_i:
[----:B------:R-:W-:Y:S01]  /*0000*/  LDC R1, c[0x0][0x37c] ;  /* 0x0000df00ff017b82 */ /* 0x000fe20000000800 */
[----:B------:R-:W0:Y:S07]  /*0010*/  S2R R14, SR_TID.X ;  /* 0x00000000000e7919 */ /* 0x000e2e0000002100 */
[----:B------:R-:W1:Y:S01]  /*0020*/  LDC R0, c[0x0][0x360] ;  /* 0x0000d800ff007b82 */ /* 0x000e620000000800 */
[----:B------:R-:W2:Y:S07]  /*0030*/  LDCU UR5, c[0x0][0x390] ;  /* 0x00007200ff0577ac */ /* 0x000eae0008000800 */
[----:B------:R-:W3:Y:S01]  /*0040*/  S2UR UR4, SR_CTAID.X ;  /* 0x00000000000479c3 */ /* 0x000ee20000002500 */
[----:B-1----:R-:W-:-:S02]  /*0050*/  SHF.R.U32.HI R0, RZ, 0x5, R0 ;  /* 0x00000005ff007819 */ /* 0x002fc40000011600 */
[----:B0-----:R-:W-:-:S03]  /*0060*/  SHF.R.U32.HI R10, RZ, 0x5, R14 ;  /* 0x00000005ff0a7819 */ /* 0x001fc6000001160e */
[----:B---3--:R-:W-:-:S04]  /*0070*/  IMAD R5, R0, UR4, RZ ;  /* 0x0000000400057c24 */ /* 0x008fc8000f8e02ff */
[----:B------:R-:W-:-:S05]  /*0080*/  IMAD.IADD R0, R10, 0x1, R5 ;  /* 0x000000010a007824 */ /* 0x000fca00078e0205 */
[----:B--2---:R-:W-:-:S13]  /*0090*/  ISETP.GE.AND P0, PT, R0, UR5, PT ;  /* 0x0000000500007c0c */ /* 0x004fda000bf06270 */
[----:B------:R-:W-:Y:S05]  /*00a0*/  @P0 EXIT ;  /* 0x000000000000094d */ /* 0x000fea0003800000 */
[----:B------:R-:W0:Y:S01]  /*00b0*/  S2UR UR6, SR_CgaCtaId ;  /* 0x00000000000679c3 */ /* 0x000e220000008800 */
[----:B------:R-:W-:Y:S01]  /*00c0*/  ISETP.GT.U32.AND P0, PT, R14, 0x1f, PT ;  /* 0x0000001f0e00780c */ /* 0x000fe20003f04070 */
[----:B------:R-:W-:Y:S01]  /*00d0*/  UMOV UR4, 0x400 ;  /* 0x0000040000047882 */ /* 0x000fe20000000000 */
[----:B------:R-:W1:Y:S01]  /*00e0*/  LDCU.64 UR8, c[0x0][0x358] ;  /* 0x00006b00ff0877ac */ /* 0x000e620008000a00 */
[----:B------:R-:W-:Y:S01]  /*00f0*/  BSSY.RECONVERGENT B0, `(.L_x_0) ;  /* 0x0000146000007945 */ /* 0x000fe20003800200 */
[----:B0-----:R-:W-:-:S09]  /*0100*/  ULEA UR6, UR6, UR4, 0x18 ;  /* 0x0000000406067291 */ /* 0x001fd2000f8ec0ff */
[----:B-1----:R-:W-:Y:S05]  /*0110*/  @P0 BRA `(.L_x_1) ;  /* 0x00000014000c0947 */ /* 0x002fea0003800000 */
[----:B------:R-:W0:Y:S01]  /*0120*/  LDC.64 R2, c[0x0][0x380] ;  /* 0x0000e000ff027b82 */ /* 0x000e220000000a00 */
[----:B------:R-:W-:-:S04]  /*0130*/  IMAD R5, R5, 0x20, R14 ;  /* 0x0000002005057824 */ /* 0x000fc800078e020e */
[----:B0-----:R-:W-:-:S06]  /*0140*/  IMAD.WIDE R2, R5, 0x8, R2 ;  /* 0x0000000805027825 */ /* 0x001fcc00078e0202 */
[----:B------:R-:W2:Y:S01]  /*0150*/  LDG.E.64 R2, desc[UR8][R2.64] ;  /* 0x0000000802027981 */ /* 0x000ea2000c1e1b00 */
[----:B------:R-:W-:Y:S01]  /*0160*/  LEA R0, R14, UR6, 0x1 ;  /* 0x000000060e007c11 */ /* 0x000fe2000f8e08ff */
[----:B------:R-:W0:Y:S01]  /*0170*/  I2F.F64.U32 R4, R14 ;  /* 0x0000000e00047312 */ /* 0x000e220000201800 */
[----:B------:R-:W-:Y:S01]  /*0180*/  UMOV UR4, 0x54442d18 ;  /* 0x54442d1800047882 */ /* 0x000fe20000000000 */
[----:B------:R-:W-:Y:S01]  /*0190*/  UMOV UR5, 0x401921fb ;  /* 0x401921fb00057882 */ /* 0x000fe20000000000 */
[----:B------:R-:W-:Y:S01]  /*01a0*/  IMAD.MOV.U32 R13, RZ, RZ, RZ ;  /* 0x000000ffff0d7224 */ /* 0x000fe200078e00ff */
[----:B------:R-:W-:Y:S04]  /*01b0*/  STS.U16 [R0+0x40], RZ ;  /* 0x000040ff00007388 */ /* 0x000fe80000000400 */
        /* <DEDUP_REMOVED lines=60> */
[----:B------:R-:W-:Y:S01]  /*0580*/  STS.U16 [R0+0xfc0], RZ ;  /* 0x000fc0ff00007388 */ /* 0x000fe20000000400 */
[----:B--2---:R-:W-:-:S05]  /*0590*/  F2FP.F16.F32.PACK_AB R3, R3, R2 ;  /* 0x000000020303723e */ /* 0x004fca00000000ff */
[----:B------:R1:W-:Y:S02]  /*05a0*/  STS.U16 [R0], R3 ;  /* 0x0000000300007388 */ /* 0x0003e40000000400 */
[----:B-1----:R-:W-:-:S05]  /*05b0*/  PRMT R3, R3, 0x7632, R3 ;  /* 0x0000763203037816 */ /* 0x002fca0000000003 */
[----:B------:R0:W-:Y:S02]  /*05c0*/  STS.U16 [R0+0x800], R3 ;  /* 0x0008000300007388 */ /* 0x0001e40000000400 */
[----:B0-----:R-:W-:-:S11]  /*05d0*/  DMUL R2, R4, -UR4 ;  /* 0x8000000404027c28 */ /* 0x001fd60008000000 */
.L_x_12:
[----:B0-----:R-:W0:Y:S01]  /*05e0*/  I2F.F64.U32 R4, R13 ;  /* 0x0000000d00047312 */ /* 0x001e220000201800 */
[----:B------:R-:W-:Y:S01]  /*05f0*/  BSSY.RECONVERGENT B1, `(.L_x_2) ;  /* 0x000006d000017945 */ /* 0x000fe20003800200 */
[----:B0-----:R-:W-:-:S08]  /*0600*/  DMUL R4, R2, R4 ;  /* 0x0000000402047228 */ /* 0x001fd00000000000 */
[----:B------:R-:W-:-:S06]  /*0610*/  DMUL R6, R4, 0.03125 ;  /* 0x3fa0000004067828 */ /* 0x000fcc0000000000 */
[----:B------:R-:W0:Y:S02]  /*0620*/  F2F.F32.F64 R15, R6 ;  /* 0x00000006000f7310 */ /* 0x000e240000301000 */
[C---:B0-----:R-:W-:Y:S01]  /*0630*/  FMUL R0, R15.reuse, 0.63661974668502807617 ;  /* 0x3f22f9830f007820 */ /* 0x041fe20000400000 */
[----:B------:R-:W-:-:S05]  /*0640*/  FSETP.GE.AND P0, PT, |R15|, 105615, PT ;  /* 0x47ce47800f00780b */ /* 0x000fca0003f06200 */
[----:B------:R-:W0:Y:S02]  /*0650*/  F2I.NTZ R0, R0 ;  /* 0x0000000000007305 */ /* 0x000e240000203100 */
[-C--:B0-----:R-:W-:Y:S02]  /*0660*/  I2FP.F32.S32 R4, R0.reuse ;  /* 0x0000000000047245 */ /* 0x081fe40000201400 */
[----:B------:R-:W-:-:S03]  /*0670*/  MOV R8, R0 ;  /* 0x0000000000087202 */ /* 0x000fc60000000f00 */
[----:B------:R-:W-:-:S04]  /*0680*/  FFMA R5, R4, -1.5707962512969970703, R15 ;  /* 0xbfc90fda04057823 */ /* 0x000fc8000000000f */
[----:B------:R-:W-:-:S04]  /*0690*/  FFMA R5, R4, -7.5497894158615963534e-08, R5 ;  /* 0xb3a2216804057823 */ /* 0x000fc80000000005 */
[----:B------:R-:W-:-:S04]  /*06a0*/  FFMA R4, R4, -5.3903029534742383927e-15, R5 ;  /* 0xa7c234c504047823 */ /* 0x000fc80000000005 */
[----:B------:R-:W-:Y:S01]  /*06b0*/  IMAD.MOV.U32 R5, RZ, RZ, R4 ;  /* 0x000000ffff057224 */ /* 0x000fe200078e0004 */
[----:B------:R-:W-:Y:S06]  /*06c0*/  @!P0 BRA `(.L_x_3) ;  /* 0x00000004007c8947 */ /* 0x000fec0003800000 */
[----:B------:R-:W-:-:S13]  /*06d0*/  FSETP.NEU.AND P0, PT, |R15|, +INF , PT ;  /* 0x7f8000000f00780b */ /* 0x000fda0003f0d200 */
[----:B------:R-:W-:Y:S01]  /*06e0*/  @!P0 FMUL R5, RZ, R15 ;  /* 0x0000000fff058220 */ /* 0x000fe20000400000 */
[----:B------:R-:W-:Y:S01]  /*06f0*/  @!P0 IMAD.MOV.U32 R0, RZ, RZ, RZ ;  /* 0x000000ffff008224 */ /* 0x000fe200078e00ff */
[----:B------:R-:W-:Y:S06]  /*0700*/  @!P0 BRA `(.L_x_3) ;  /* 0x00000004006c8947 */ /* 0x000fec0003800000 */
[----:B------:R-:W-:Y:S01]  /*0710*/  IMAD.SHL.U32 R0, R15, 0x100, RZ ;  /* 0x000001000f007824 */ /* 0x000fe200078e00ff */
[----:B------:R-:W-:Y:S01]  /*0720*/  MOV R5, RZ ;  /* 0x000000ff00057202 */ /* 0x000fe20000000f00 */
[----:B------:R-:W-:Y:S01]  /*0730*/  IMAD.MOV.U32 R11, RZ, RZ, RZ ;  /* 0x000000ffff0b7224 */ /* 0x000fe200078e00ff */
[----:B------:R-:W0:Y:S02]  /*0740*/  LDCU.64 UR10, c[0x4][URZ] ;  /* 0x01000000ff0a77ac */ /* 0x000e240008000a00 */
[----:B------:R-:W-:Y:S01]  /*0750*/  LOP3.LUT R9, R0, 0x80000000, RZ, 0xfc, !PT ;  /* 0x8000000000097812 */ /* 0x000fe200078efcff */
[----:B------:R-:W-:Y:S01]  /*0760*/  UMOV UR5, URZ ;  /* 0x000000ff00057c82 */ /* 0x000fe20008000000 */
[----:B------:R-:W-:-:S05]  /*0770*/  UMOV UR4, URZ ;  /* 0x000000ff00047c82 */ /* 0x000fca0008000000 */
.L_x_4:
[----:B0-----:R-:W-:Y:S02]  /*0780*/  IMAD.U32 R6, RZ, RZ, UR10 ;  /* 0x0000000aff067e24 */ /* 0x001fe4000f8e00ff */
[----:B------:R-:W-:-:S05]  /*0790*/  IMAD.U32 R7, RZ, RZ, UR11 ;  /* 0x0000000bff077e24 */ /* 0x000fca000f8e00ff */
[----:B------:R-:W2:Y:S01]  /*07a0*/  LDG.E.CONSTANT R6, desc[UR8][R6.64] ;  /* 0x0000000806067981 */ /* 0x000ea2000c1e9900 */
[----:B------:R-:W-:Y:S01]  /*07b0*/  UIADD3 UR4, UPT, UPT, UR4, 0x1, URZ ;  /* 0x0000000104047890 */ /* 0x000fe2000fffe0ff */
[C---:B------:R-:W-:Y:S01]  /*07c0*/  ISETP.EQ.AND P0, PT, R11.reuse, RZ, PT ;  /* 0x000000ff0b00720c */ /* 0x040fe20003f02270 */
[----:B------:R-:W-:Y:S01]  /*07d0*/  UIADD3 UR10, UP1, UPT, UR10, 0x4, URZ ;  /* 0x000000040a0a7890 */ /* 0x000fe2000ff3e0ff */
[C---:B------:R-:W-:Y:S01]  /*07e0*/  ISETP.EQ.AND P1, PT, R11.reuse, 0x4, PT ;  /* 0x000000040b00780c */ /* 0x040fe20003f22270 */
[----:B------:R-:W-:Y:S01]  /*07f0*/  UISETP.NE.AND UP0, UPT, UR4, 0x6, UPT ;  /* 0x000000060400788c */ /* 0x000fe2000bf05270 */
[C---:B------:R-:W-:Y:S01]  /*0800*/  ISETP.EQ.AND P2, PT, R11.reuse, 0x8, PT ;  /* 0x000000080b00780c */ /* 0x040fe20003f42270 */
[----:B------:R-:W-:Y:S01]  /*0810*/  UIADD3.X UR11, UPT, UPT, URZ, UR11, URZ, UP1, !UPT ;  /* 0x0000000bff0b7290 */ /* 0x000fe20008ffe4ff */
[C---:B------:R-:W-:Y:S02]  /*0820*/  ISETP.EQ.AND P3, PT, R11.reuse, 0xc, PT ;  /* 0x0000000c0b00780c */ /* 0x040fe40003f62270 */
[----:B------:R-:W-:-:S02]  /*0830*/  ISETP.EQ.AND P4, PT, R11, 0x10, PT ;  /* 0x000000100b00780c */ /* 0x000fc40003f82270 */
[C---:B------:R-:W-:Y:S01]  /*0840*/  ISETP.EQ.AND P5, PT, R11.reuse, 0x14, PT ;  /* 0x000000140b00780c */ /* 0x040fe20003fa2270 */
[----:B------:R-:W-:Y:S02]  /*0850*/  VIADD R11, R11, 0x4 ;  /* 0x000000040b0b7836 */ /* 0x000fe40000000000 */
[----:B--2---:R-:W-:-:S03]  /*0860*/  IMAD.WIDE.U32 R16, R6, R9, RZ ;  /* 0x0000000906107225 */ /* 0x004fc600078e00ff */
[----:B------:R-:W-:-:S04]  /*0870*/  IADD3 R0, P6, PT, R16, R5, RZ ;  /* 0x0000000510007210 */ /* 0x000fc80007fde0ff */
[----:B------:R-:W-:Y:S01]  /*0880*/  IADD3.X R5, PT, PT, R17, UR5, RZ, P6, !PT ;  /* 0x0000000511057c10 */ /* 0x000fe2000b7fe4ff */
[--C-:B------:R-:W-:Y:S01]  /*0890*/  @P1 IMAD.MOV.U32 R22, RZ, RZ, R0.reuse ;  /* 0x000000ffff161224 */ /* 0x100fe200078e0000 */
[-C--:B------:R-:W-:Y:S01]  /*08a0*/  @P0 MOV R12, R0.reuse ;  /* 0x00000000000c0202 */ /* 0x080fe20000000f00 */
[--C-:B------:R-:W-:Y:S01]  /*08b0*/  @P2 IMAD.MOV.U32 R21, RZ, RZ, R0.reuse ;  /* 0x000000ffff152224 */ /* 0x100fe200078e0000 */
[----:B------:R-:W-:Y:S01]  /*08c0*/  @P4 MOV R19, R0 ;  /* 0x0000000000134202 */ /* 0x000fe20000000f00 */
[--C-:B------:R-:W-:Y:S02]  /*08d0*/  @P3 IMAD.MOV.U32 R20, RZ, RZ, R0.reuse ;  /* 0x000000ffff143224 */ /* 0x100fe400078e0000 */
[----:B------:R-:W-:Y:S01]  /*08e0*/  @P5 IMAD.MOV.U32 R18, RZ, RZ, R0 ;  /* 0x000000ffff125224 */ /* 0x000fe200078e0000 */
[----:B------:R-:W-:Y:S06]  /*08f0*/  BRA.U UP0, `(.L_x_4) ;  /* 0xfffffffd00a07547 */ /* 0x000fec000b83ffff */
[----:B------:R-:W-:Y:S01]  /*0900*/  SHF.R.U32.HI R6, RZ, 0x17, R15 ;  /* 0x00000017ff067819 */ /* 0x000fe2000001160f */
[----:B------:R-:W-:Y:S03]  /*0910*/  BSSY.RECONVERGENT B2, `(.L_x_5) ;  /* 0x0000028000027945 */ /* 0x000fe60003800200 */
[C---:B------:R-:W-:Y:S02]  /*0920*/  LOP3.LUT R0, R6.reuse, 0xe0, RZ, 0xc0, !PT ;  /* 0x000000e006007812 */ /* 0x040fe400078ec0ff */
[----:B------:R-:W-:Y:S02]  /*0930*/  LOP3.LUT P6, RZ, R6, 0x1f, RZ, 0xc0, !PT ;  /* 0x0000001f06ff7812 */ /* 0x000fe400078cc0ff */
[----:B------:R-:W-:-:S04]  /*0940*/  IADD3 R0, PT, PT, R0, -0x80, RZ ;  /* 0xffffff8000007810 */ /* 0x000fc80007ffe0ff */
[----:B------:R-:W-:-:S05]  /*0950*/  SHF.R.U32.HI R0, RZ, 0x5, R0 ;  /* 0x00000005ff007819 */ /* 0x000fca0000011600 */
[----:B------:R-:W-:-:S05]  /*0960*/  IMAD.U32 R9, R0, -0x4, RZ ;  /* 0xfffffffc00097824 */ /* 0x000fca00078e00ff */
[C---:B------:R-:W-:Y:S02]  /*0970*/  ISETP.EQ.AND P3, PT, R9.reuse, -0x18, PT ;  /* 0xffffffe80900780c */ /* 0x040fe40003f62270 */
[C---:B------:R-:W-:Y:S02]  /*0980*/  ISETP.EQ.AND P4, PT, R9.reuse, -0x14, PT ;  /* 0xffffffec0900780c */ /* 0x040fe40003f82270 */
[C---:B------:R-:W-:Y:S02]  /*0990*/  ISETP.EQ.AND P2, PT, R9.reuse, -0x10, PT ;  /* 0xfffffff00900780c */ /* 0x040fe40003f42270 */
[C---:B------:R-:W-:Y:S02]  /*09a0*/  ISETP.EQ.AND P1, PT, R9.reuse, -0xc, PT ;  /* 0xfffffff40900780c */ /* 0x040fe40003f22270 */
[C---:B------:R-:W-:Y:S02]  /*09b0*/  ISETP.EQ.AND P0, PT, R9.reuse, -0x8, PT ;  /* 0xfffffff80900780c */ /* 0x040fe40003f02270 */
[----:B------:R-:W-:-:S03]  /*09c0*/  ISETP.EQ.AND P5, PT, R9, RZ, PT ;  /* 0x000000ff0900720c */ /* 0x000fc60003fa2270 */
[----:B------:R-:W-:Y:S01]  /*09d0*/  @P3 IMAD.MOV.U32 R0, RZ, RZ, R12 ;  /* 0x000000ffff003224 */ /* 0x000fe200078e000c */
[C---:B------:R-:W-:Y:S01]  /*09e0*/  ISETP.EQ.AND P3, PT, R9.reuse, -0x4, PT ;  /* 0xfffffffc0900780c */ /* 0x040fe20003f62270 */
[--C-:B------:R-:W-:Y:S01]  /*09f0*/  @P4 IMAD.MOV.U32 R0, RZ, RZ, R22.reuse ;  /* 0x000000ffff004224 */ /* 0x100fe200078e0016 */
[----:B------:R-:W-:Y:S01]  /*0a00*/  @P4 MOV R7, R12 ;  /* 0x0000000c00074202 */ /* 0x000fe20000000f00 */
[----:B------:R-:W-:Y:S01]  /*0a10*/  @P2 IMAD.MOV.U32 R7, RZ, RZ, R22 ;  /* 0x000000ffff072224 */ /* 0x000fe200078e0016 */
[----:B------:R-:W-:Y:S01]  /*0a20*/  ISETP.EQ.AND P4, PT, R9, 0x4, PT ;  /* 0x000000040900780c */ /* 0x000fe20003f82270 */
[----:B------:R-:W-:Y:S01]  /*0a30*/  @P1 IMAD.MOV.U32 R7, RZ, RZ, R21 ;  /* 0x000000ffff071224 */ /* 0x000fe200078e0015 */
[----:B------:R-:W-:Y:S01]  /*0a40*/  @P2 MOV R0, R21 ;  /* 0x0000001500002202 */ /* 0x000fe20000000f00 */
[----:B------:R-:W-:Y:S01]  /*0a50*/  @P1 IMAD.MOV.U32 R0, RZ, RZ, R20 ;  /* 0x000000ffff001224 */ /* 0x000fe200078e0014 */
[----:B------:R-:W-:Y:S01]  /*0a60*/  @P0 MOV R7, R20 ;  /* 0x0000001400070202 */ /* 0x000fe20000000f00 */
[----:B------:R-:W-:-:S04]  /*0a70*/  @P0 IMAD.MOV.U32 R0, RZ, RZ, R19 ;  /* 0x000000ffff000224 */ /* 0x000fc800078e0013 */
[----:B------:R-:W-:Y:S01]  /*0a80*/  @P3 IMAD.MOV.U32 R7, RZ, RZ, R19 ;  /* 0x000000ffff073224 */ /* 0x000fe200078e0013 */
[----:B------:R-:W-:Y:S01]  /*0a90*/  @P3 MOV R0, R18 ;  /* 0x0000001200003202 */ /* 0x000fe20000000f00 */
[----:B------:R-:W-:Y:S02]  /*0aa0*/  @P5 IMAD.MOV.U32 R7, RZ, RZ, R18 ;  /* 0x000000ffff075224 */ /* 0x000fe400078e0012 */
[----:B------:R-:W-:Y:S01]  /*0ab0*/  @P5 IMAD.MOV.U32 R0, RZ, RZ, R5 ;  /* 0x000000ffff005224 */ /* 0x000fe200078e0005 */
[----:B------:R-:W-:Y:S01]  /*0ac0*/  @P4 MOV R7, R5 ;  /* 0x0000000500074202 */ /* 0x000fe20000000f00 */
[----:B------:R-:W-:Y:S06]  /*0ad0*/  @!P6 BRA `(.L_x_6) ;  /* 0x00000000002ce947 */ /* 0x000fec0003800000 */
[----:B------:R-:W-:Y:S01]  /*0ae0*/  @P2 IMAD.MOV.U32 R16, RZ, RZ, R12 ;  /* 0x000000ffff102224 */ /* 0x000fe200078e000c */
[----:B------:R-:W-:Y:S01]  /*0af0*/  LOP3.LUT R6, R6, 0x1f, RZ, 0xc0, !PT ;  /* 0x0000001f06067812 */ /* 0x000fe200078ec0ff */
[----:B------:R-:W-:Y:S01]  /*0b00*/  @P1 IMAD.MOV.U32 R16, RZ, RZ, R22 ;  /* 0x000000ffff101224 */ /* 0x000fe200078e0016 */
[----:B------:R-:W-:Y:S01]  /*0b10*/  @P0 MOV R16, R21 ;  /* 0x0000001500100202 */ /* 0x000fe20000000f00 */
[----:B------:R-:W-:Y:S01]  /*0b20*/  @P3 IMAD.MOV.U32 R16, RZ, RZ, R20 ;  /* 0x000000ffff103224 */ /* 0x000fe200078e0014 */
[----:B------:R-:W-:Y:S01]  /*0b30*/  ISETP.EQ.AND P0, PT, R9, 0x8, PT ;  /* 0x000000080900780c */ /* 0x000fe20003f02270 */
[----:B------:R-:W-:Y:S01]  /*0b40*/  @P5 IMAD.MOV.U32 R16, RZ, RZ, R19 ;  /* 0x000000ffff105224 */ /* 0x000fe200078e0013 */
[----:B------:R-:W-:Y:S02]  /*0b50*/  @P4 MOV R16, R18 ;  /* 0x0000001200104202 */ /* 0x000fe40000000f00 */
[----:B------:R-:W-:-:S09]  /*0b60*/  SHF.L.W.U32.HI R0, R7, R6, R0 ;  /* 0x0000000607007219 */ /* 0x000fd20000010e00 */
[----:B------:R-:W-:-:S05]  /*0b70*/  @P0 IMAD.MOV.U32 R16, RZ, RZ, R5 ;  /* 0x000000ffff100224 */ /* 0x000fca00078e0005 */
[----:B------:R-:W-:-:S07]  /*0b80*/  SHF.L.W.U32.HI R7, R16, R6, R7 ;  /* 0x0000000610077219 */ /* 0x000fce0000010e07 */
.L_x_6:
[----:B------:R-:W-:Y:S05]  /*0b90*/  BSYNC.RECONVERGENT B2 ;  /* 0x0000000000027941 */ /* 0x000fea0003800200 */
.L_x_5:
[C---:B------:R-:W-:Y:S01]  /*0ba0*/  SHF.L.W.U32.HI R5, R7.reuse, 0x2, R0 ;  /* 0x0000000207057819 */ /* 0x040fe20000010e00 */
[----:B------:R-:W-:Y:S01]  /*0bb0*/  IMAD.SHL.U32 R7, R7, 0x4, RZ ;  /* 0x0000000407077824 */ /* 0x000fe200078e00ff */
[----:B------:R-:W-:Y:S01]  /*0bc0*/  UMOV UR4, 0x54442d19 ;  /* 0x54442d1900047882 */ /* 0x000fe20000000000 */
[----:B------:R-:W-:Y:S01]  /*0bd0*/  UMOV UR5, 0x3bf921fb ;  /* 0x3bf921fb00057882 */ /* 0x000fe20000000000 */
[----:B------:R-:W-:Y:S02]  /*0be0*/  SHF.R.S32.HI R16, RZ, 0x1f, R5 ;  /* 0x0000001fff107819 */ /* 0x000fe40000011405 */
[----:B------:R-:W-:Y:S02]  /*0bf0*/  ISETP.GE.AND P0, PT, R15, RZ, PT ;  /* 0x000000ff0f00720c */ /* 0x000fe40003f06270 */
[C---:B------:R-:W-:Y:S02]  /*0c00*/  LOP3.LUT R6, R16.reuse, R7, RZ, 0x3c, !PT ;  /* 0x0000000710067212 */ /* 0x040fe400078e3cff */
[----:B------:R-:W-:-:S02]  /*0c10*/  LOP3.LUT R7, R16, R5, RZ, 0x3c, !PT ;  /* 0x0000000510077212 */ /* 0x000fc400078e3cff */
[----:B------:R-:W-:Y:S02]  /*0c20*/  SHF.R.U32.HI R0, RZ, 0x1e, R0 ;  /* 0x0000001eff007819 */ /* 0x000fe40000011600 */
[C---:B------:R-:W-:Y:S02]  /*0c30*/  LOP3.LUT R9, R5.reuse, R15, RZ, 0x3c, !PT ;  /* 0x0000000f05097212 */ /* 0x040fe400078e3cff */
[----:B------:R-:W0:Y:S01]  /*0c40*/  I2F.F64.S64 R6, R6 ;  /* 0x0000000600067312 */ /* 0x000e220000301c00 */
[----:B------:R-:W-:Y:S02]  /*0c50*/  LEA.HI R0, R5, R0, RZ, 0x1 ;  /* 0x0000000005007211 */ /* 0x000fe400078f08ff */
[----:B------:R-:W-:Y:S02]  /*0c60*/  ISETP.GE.AND P1, PT, R9, RZ, PT ;  /* 0x000000ff0900720c */ /* 0x000fe40003f26270 */
[----:B------:R-:W-:-:S05]  /*0c70*/  IADD3 R5, PT, PT, -R0, RZ, RZ ;  /* 0x000000ff00057210 */ /* 0x000fca0007ffe1ff */
[----:B------:R-:W-:Y:S01]  /*0c80*/  @!P0 IMAD.MOV.U32 R0, RZ, RZ, R5 ;  /* 0x000000ffff008224 */ /* 0x000fe200078e0005 */
[----:B0-----:R-:W-:-:S10]  /*0c90*/  DMUL R16, R6, UR4 ;  /* 0x0000000406107c28 */ /* 0x001fd40008000000 */
[----:B------:R-:W0:Y:S02]  /*0ca0*/  F2F.F32.F64 R16, R16 ;  /* 0x0000001000107310 */ /* 0x000e240000301000 */
[----:B0-----:R-:W-:-:S07]  /*0cb0*/  FSEL R5, -R16, R16, !P1 ;  /* 0x0000001010057208 */ /* 0x001fce0004800100 */
.L_x_3:
[----:B------:R-:W-:Y:S05]  /*0cc0*/  BSYNC.RECONVERGENT B1 ;  /* 0x0000000000017941 */ /* 0x000fea0003800200 */
.L_x_2:
[----:B------:R-:W-:Y:S02]  /*0cd0*/  IMAD.MOV.U32 R16, RZ, RZ, 0x37cbac00 ;  /* 0x37cbac00ff107424 */ /* 0x000fe400078e00ff */
[----:B------:R-:W-:Y:S01]  /*0ce0*/  FMUL R7, R5, R5 ;  /* 0x0000000505077220 */ /* 0x000fe20000400000 */
[C---:B------:R-:W-:Y:S01]  /*0cf0*/  LOP3.LUT R9, R0.reuse, 0x1, RZ, 0xc0, !PT ;  /* 0x0000000100097812 */ /* 0x040fe200078ec0ff */
[----:B------:R-:W-:Y:S01]  /*0d00*/  VIADD R0, R0, 0x1 ;  /* 0x0000000100007836 */ /* 0x000fe20000000000 */
[----:B------:R-:W-:Y:S01]  /*0d10*/  MOV R17, 0x3c0885e4 ;  /* 0x3c0885e400117802 */ /* 0x000fe20000000f00 */
[----:B------:R-:W-:Y:S01]  /*0d20*/  FFMA R6, R7, R16, -0.0013887860113754868507 ;  /* 0xbab607ed07067423 */ /* 0x000fe20000000010 */
[----:B------:R-:W-:Y:S01]  /*0d30*/  ISETP.NE.U32.AND P0, PT, R9, 0x1, PT ;  /* 0x000000010900780c */ /* 0x000fe20003f05070 */
[----:B------:R-:W-:Y:S01]  /*0d40*/  IMAD.MOV.U32 R11, RZ, RZ, 0x3e2aaaa8 ;  /* 0x3e2aaaa8ff0b7424 */ /* 0x000fe200078e00ff */
[----:B------:R-:W-:Y:S01]  /*0d50*/  LOP3.LUT P1, RZ, R0, 0x2, RZ, 0xc0, !PT ;  /* 0x0000000200ff7812 */ /* 0x000fe2000782c0ff */
[----:B------:R-:W-:Y:S01]  /*0d60*/  BSSY.RECONVERGENT B1, `(.L_x_7) ;  /* 0x000006b000017945 */ /* 0x000fe20003800200 */
[----:B------:R-:W-:-:S02]  /*0d70*/  FSEL R6, R6, -0.00019574658654164522886, P0 ;  /* 0xb94d415306067808 */ /* 0x000fc40000000000 */
[----:B------:R-:W-:Y:S02]  /*0d80*/  FSEL R24, R17, 0.041666727513074874878, !P0 ;  /* 0x3d2aaabb11187808 */ /* 0x000fe40004000000 */
[----:B------:R-:W-:Y:S02]  /*0d90*/  FSEL R0, R5, 1, !P0 ;  /* 0x3f80000005007808 */ /* 0x000fe40004000000 */
[----:B------:R-:W-:Y:S01]  /*0da0*/  FSEL R9, -R11, -0.4999999701976776123, !P0 ;  /* 0xbeffffff0b097808 */ /* 0x000fe20004000100 */
[----:B------:R-:W-:Y:S01]  /*0db0*/  FFMA R6, R7, R6, R24 ;  /* 0x0000000607067223 */ /* 0x000fe20000000018 */
[----:B------:R-:W-:Y:S01]  /*0dc0*/  LEA R23, R13, R14, 0x5 ;  /* 0x0000000e0d177211 */ /* 0x000fe200078e28ff */
[----:B------:R-:W-:Y:S01]  /*0dd0*/  FFMA R5, R7, R0, RZ ;  /* 0x0000000007057223 */ /* 0x000fe200000000ff */
[----:B------:R-:W-:Y:S01]  /*0de0*/  FSETP.GE.AND P0, PT, |R15|, 105615, PT ;  /* 0x47ce47800f00780b */ /* 0x000fe20003f06200 */
[----:B------:R-:W-:Y:S01]  /*0df0*/  FFMA R6, R7, R6, R9 ;  /* 0x0000000607067223 */ /* 0x000fe20000000009 */
[----:B------:R-:W-:-:S03]  /*0e00*/  LEA R23, R23, UR6, 0x1 ;  /* 0x0000000617177c11 */ /* 0x000fc6000f8e08ff */
[----:B------:R-:W-:-:S04]  /*0e10*/  FFMA R0, R5, R6, R0 ;  /* 0x0000000605007223 */ /* 0x000fc80000000000 */
[----:B------:R-:W-:-:S05]  /*0e20*/  @P1 FADD R0, RZ, -R0 ;  /* 0x80000000ff001221 */ /* 0x000fca0000000000 */
[----:B------:R-:W-:-:S05]  /*0e30*/  F2FP.F16.F32.PACK_AB R0, RZ, R0 ;  /* 0x00000000ff00723e */ /* 0x000fca00000000ff */
[----:B------:R0:W-:Y:S01]  /*0e40*/  STS.U16 [R23+0x1000], R0 ;  /* 0x0010000017007388 */ /* 0x0001e20000000400 */
[----:B------:R-:W-:Y:S05]  /*0e50*/  @!P0 BRA `(.L_x_8) ;  /* 0x00000004006c8947 */ /* 0x000fea0003800000 */
[----:B------:R-:W-:-:S13]  /*0e60*/  FSETP.NEU.AND P0, PT, |R15|, +INF , PT ;  /* 0x7f8000000f00780b */ /* 0x000fda0003f0d200 */
[----:B------:R-:W-:Y:S01]  /*0e70*/  @!P0 FMUL R4, RZ, R15 ;  /* 0x0000000fff048220 */ /* 0x000fe20000400000 */
[----:B------:R-:W-:Y:S01]  /*0e80*/  @!P0 IMAD.MOV.U32 R8, RZ, RZ, RZ ;  /* 0x000000ffff088224 */ /* 0x000fe200078e00ff */
[----:B------:R-:W-:Y:S06]  /*0e90*/  @!P0 BRA `(.L_x_8) ;  /* 0x00000004005c8947 */ /* 0x000fec0003800000 */
[----:B------:R-:W1:Y:S01]  /*0ea0*/  LDC.64 R4, c[0x4][RZ] ;  /* 0x01000000ff047b82 */ /* 0x000e620000000a00 */
[----:B0-----:R-:W-:Y:S01]  /*0eb0*/  IMAD.SHL.U32 R0, R15, 0x100, RZ ;  /* 0x000001000f007824 */ /* 0x001fe200078e00ff */
[----:B------:R-:W-:Y:S01]  /*0ec0*/  MOV R25, RZ ;  /* 0x000000ff00197202 */ /* 0x000fe20000000f00 */
[----:B------:R-:W-:Y:S01]  /*0ed0*/  IMAD.MOV.U32 R27, RZ, RZ, RZ ;  /* 0x000000ffff1b7224 */ /* 0x000fe200078e00ff */
[----:B------:R-:W-:Y:S02]  /*0ee0*/  UMOV UR4, URZ ;  /* 0x000000ff00047c82 */ /* 0x000fe40008000000 */
[----:B------:R-:W-:-:S07]  /*0ef0*/  LOP3.LUT R29, R0, 0x80000000, RZ, 0xfc, !PT ;  /* 0x80000000001d7812 */ /* 0x000fce00078efcff */
.L_x_9:
[----:B-1----:R-:W-:-:S06]  /*0f00*/  IMAD.WIDE.U32 R6, R27, 0x4, R4 ;  /* 0x000000041b067825 */ /* 0x002fcc00078e0004 */
[----:B------:R-:W2:Y:S01]  /*0f10*/  LDG.E.CONSTANT R6, desc[UR8][R6.64] ;  /* 0x0000000806067981 */ /* 0x000ea2000c1e9900 */
[C---:B------:R-:W-:Y:S01]  /*0f20*/  IMAD.SHL.U32 R0, R27.reuse, 0x4, RZ ;  /* 0x000000041b007824 */ /* 0x040fe200078e00ff */
[----:B------:R-:W-:-:S04]  /*0f30*/  IADD3 R27, PT, PT, R27, 0x1, RZ ;  /* 0x000000011b1b7810 */ /* 0x000fc80007ffe0ff */
[C---:B------:R-:W-:Y:S02]  /*0f40*/  ISETP.EQ.AND P0, PT, R0.reuse, RZ, PT ;  /* 0x000000ff0000720c */ /* 0x040fe40003f02270 */
[C---:B------:R-:W-:Y:S02]  /*0f50*/  ISETP.EQ.AND P5, PT, R0.reuse, 0x4, PT ;  /* 0x000000040000780c */ /* 0x040fe40003fa2270 */
[C---:B------:R-:W-:Y:S02]  /*0f60*/  ISETP.EQ.AND P4, PT, R0.reuse, 0x8, PT ;  /* 0x000000080000780c */ /* 0x040fe40003f82270 */
[C---:B------:R-:W-:Y:S02]  /*0f70*/  ISETP.EQ.AND P3, PT, R0.reuse, 0xc, PT ;  /* 0x0000000c0000780c */ /* 0x040fe40003f62270 */
[C---:B------:R-:W-:Y:S02]  /*0f80*/  ISETP.EQ.AND P2, PT, R0.reuse, 0x10, PT ;  /* 0x000000100000780c */ /* 0x040fe40003f42270 */
[----:B------:R-:W-:Y:S01]  /*0f90*/  ISETP.EQ.AND P1, PT, R0, 0x14, PT ;  /* 0x000000140000780c */ /* 0x000fe20003f22270 */
[----:B--2---:R-:W-:-:S03]  /*0fa0*/  IMAD.WIDE.U32 R8, R6, R29, RZ ;  /* 0x0000001d06087225 */ /* 0x004fc600078e00ff */
[----:B------:R-:W-:-:S04]  /*0fb0*/  IADD3 R0, P6, PT, R8, R25, RZ ;  /* 0x0000001908007210 */ /* 0x000fc80007fde0ff */
[----:B------:R-:W-:Y:S01]  /*0fc0*/  IADD3.X R25, PT, PT, R9, UR4, RZ, P6, !PT ;  /* 0x0000000409197c10 */ /* 0x000fe2000b7fe4ff */
[--C-:B------:R-:W-:Y:S01]  /*0fd0*/  @P0 IMAD.MOV.U32 R12, RZ, RZ, R0.reuse ;  /* 0x000000ffff0c0224 */ /* 0x100fe200078e0000 */
[----:B------:R-:W-:Y:S01]  /*0fe0*/  ISETP.NE.AND P6, PT, R27, 0x6, PT ;  /* 0x000000061b00780c */ /* 0x000fe20003fc5270 */
[--C-:B------:R-:W-:Y:S01]  /*0ff0*/  @P5 IMAD.MOV.U32 R22, RZ, RZ, R0.reuse ;  /* 0x000000ffff165224 */ /* 0x100fe200078e0000 */
[-C--:B------:R-:W-:Y:S01]  /*1000*/  @P4 MOV R21, R0.reuse ;  /* 0x0000000000154202 */ /* 0x080fe20000000f00 */
[--C-:B------:R-:W-:Y:S01]  /*1010*/  @P3 IMAD.MOV.U32 R20, RZ, RZ, R0.reuse ;  /* 0x000000ffff143224 */ /* 0x100fe200078e0000 */
[----:B------:R-:W-:Y:S01]  /*1020*/  @P1 MOV R18, R0 ;  /* 0x0000000000121202 */ /* 0x000fe20000000f00 */
[----:B------:R-:W-:-:S08]  /*1030*/  @P2 IMAD.MOV.U32 R19, RZ, RZ, R0 ;  /* 0x000000ffff132224 */ /* 0x000fd000078e0000 */
[----:B------:R-:W-:Y:S05]  /*1040*/  @P6 BRA `(.L_x_9) ;  /* 0xfffffffc00ac6947 */ /* 0x000fea000383ffff */
[----:B------:R-:W-:Y:S01]  /*1050*/  SHF.R.U32.HI R6, RZ, 0x17, R15 ;  /* 0x00000017ff067819 */ /* 0x000fe2000001160f */
[----:B------:R-:W-:Y:S03]  /*1060*/  BSSY.RECONVERGENT B2, `(.L_x_10) ;  /* 0x0000028000027945 */ /* 0x000fe60003800200 */
[C---:B------:R-:W-:Y:S02]  /*1070*/  LOP3.LUT R0, R6.reuse, 0xe0, RZ, 0xc0, !PT ;  /* 0x000000e006007812 */ /* 0x040fe400078ec0ff */
[----:B------:R-:W-:-:S03]  /*1080*/  LOP3.LUT P6, RZ, R6, 0x1f, RZ, 0xc0, !PT ;  /* 0x0000001f06ff7812 */ /* 0x000fc600078cc0ff */
[----:B------:R-:W-:-:S05]  /*1090*/  VIADD R0, R0, 0xffffff80 ;  /* 0xffffff8000007836 */ /* 0x000fca0000000000 */
[----:B------:R-:W-:-:S05]  /*10a0*/  SHF.R.U32.HI R0, RZ, 0x5, R0 ;  /* 0x00000005ff007819 */ /* 0x000fca0000011600 */
[----:B------:R-:W-:-:S05]  /*10b0*/  IMAD.U32 R7, R0, -0x4, RZ ;  /* 0xfffffffc00077824 */ /* 0x000fca00078e00ff */
[C---:B------:R-:W-:Y:S02]  /*10c0*/  ISETP.EQ.AND P3, PT, R7.reuse, -0x18, PT ;  /* 0xffffffe80700780c */ /* 0x040fe40003f62270 */
[C---:B------:R-:W-:Y:S02]  /*10d0*/  ISETP.EQ.AND P4, PT, R7.reuse, -0x14, PT ;  /* 0xffffffec0700780c */ /* 0x040fe40003f82270 */
[C---:B------:R-:W-:Y:S02]  /*10e0*/  ISETP.EQ.AND P2, PT, R7.reuse, -0x10, PT ;  /* 0xfffffff00700780c */ /* 0x040fe40003f42270 */
[C---:B------:R-:W-:Y:S02]  /*10f0*/  ISETP.EQ.AND P1, PT, R7.reuse, -0xc, PT ;  /* 0xfffffff40700780c */ /* 0x040fe40003f22270 */
[C---:B------:R-:W-:Y:S02]  /*1100*/  ISETP.EQ.AND P0, PT, R7.reuse, -0x8, PT ;  /* 0xfffffff80700780c */ /* 0x040fe40003f02270 */
[----:B------:R-:W-:-:S03]  /*1110*/  ISETP.EQ.AND P5, PT, R7, 0x4, PT ;  /* 0x000000040700780c */ /* 0x000fc60003fa2270 */
[----:B------:R-:W-:Y:S02]  /*1120*/  @P3 MOV R0, R12 ;  /* 0x0000000c00003202 */ /* 0x000fe40000000f00 */
[----:B------:R-:W-:Y:S01]  /*1130*/  @P4 IMAD.MOV.U32 R4, RZ, RZ, R12 ;  /* 0x000000ffff044224 */ /* 0x000fe200078e000c */
[C---:B------:R-:W-:Y:S01]  /*1140*/  ISETP.EQ.AND P3, PT, R7.reuse, -0x4, PT ;  /* 0xfffffffc0700780c */ /* 0x040fe20003f62270 */
[----:B------:R-:W-:Y:S01]  /*1150*/  @P4 IMAD.MOV.U32 R0, RZ, RZ, R22 ;  /* 0x000000ffff004224 */ /* 0x000fe200078e0016 */
[----:B------:R-:W-:Y:S01]  /*1160*/  ISETP.EQ.AND P4, PT, R7, RZ, PT ;  /* 0x000000ff0700720c */ /* 0x000fe20003f82270 */
[--C-:B------:R-:W-:Y:S01]  /*1170*/  @P2 IMAD.MOV.U32 R0, RZ, RZ, R21.reuse ;  /* 0x000000ffff002224 */ /* 0x100fe200078e0015 */
[----:B------:R-:W-:Y:S01]  /*1180*/  @P2 MOV R4, R22 ;  /* 0x0000001600042202 */ /* 0x000fe20000000f00 */
[----:B------:R-:W-:Y:S01]  /*1190*/  @P1 IMAD.MOV.U32 R4, RZ, RZ, R21 ;  /* 0x000000ffff041224 */ /* 0x000fe200078e0015 */
[----:B------:R-:W-:Y:S01]  /*11a0*/  @P1 MOV R0, R20 ;  /* 0x0000001400001202 */ /* 0x000fe20000000f00 */
[----:B------:R-:W-:-:S02]  /*11b0*/  @P0 IMAD.MOV.U32 R4, RZ, RZ, R20 ;  /* 0x000000ffff040224 */ /* 0x000fc400078e0014 */
[----:B------:R-:W-:-:S04]  /*11c0*/  @P0 IMAD.MOV.U32 R0, RZ, RZ, R19 ;  /* 0x000000ffff000224 */ /* 0x000fc800078e0013 */
[----:B------:R-:W-:Y:S01]  /*11d0*/  @P3 MOV R4, R19 ;  /* 0x0000001300043202 */ /* 0x000fe20000000f00 */
[--C-:B------:R-:W-:Y:S01]  /*11e0*/  @P3 IMAD.MOV.U32 R0, RZ, RZ, R18.reuse ;  /* 0x000000ffff003224 */ /* 0x100fe200078e0012 */
[----:B------:R-:W-:Y:S01]  /*11f0*/  @P4 MOV R0, R25 ;  /* 0x0000001900004202 */ /* 0x000fe20000000f00 */
[----:B------:R-:W-:Y:S02]  /*1200*/  @P4 IMAD.MOV.U32 R4, RZ, RZ, R18 ;  /* 0x000000ffff044224 */ /* 0x000fe400078e0012 */
[----:B------:R-:W-:Y:S01]  /*1210*/  @P5 IMAD.MOV.U32 R4, RZ, RZ, R25 ;  /* 0x000000ffff045224 */ /* 0x000fe200078e0019 */
[----:B------:R-:W-:Y:S06]  /*1220*/  @!P6 BRA `(.L_x_11) ;  /* 0x00000000002ce947 */ /* 0x000fec0003800000 */
[----:B------:R-:W-:Y:S01]  /*1230*/  @P2 IMAD.MOV.U32 R5, RZ, RZ, R12 ;  /* 0x000000ffff052224 */ /* 0x000fe200078e000c */
[----:B------:R-:W-:Y:S01]  /*1240*/  @P1 MOV R5, R22 ;  /* 0x0000001600051202 */ /* 0x000fe20000000f00 */
[----:B------:R-:W-:Y:S01]  /*1250*/  @P0 IMAD.MOV.U32 R5, RZ, RZ, R21 ;  /* 0x000000ffff050224 */ /* 0x000fe200078e0015 */
[----:B------:R-:W-:Y:S01]  /*1260*/  ISETP.EQ.AND P0, PT, R7, 0x8, PT ;  /* 0x000000080700780c */ /* 0x000fe20003f02270 */
[----:B------:R-:W-:Y:S01]  /*1270*/  @P3 IMAD.MOV.U32 R5, RZ, RZ, R20 ;  /* 0x000000ffff053224 */ /* 0x000fe200078e0014 */
[----:B------:R-:W-:Y:S01]  /*1280*/  @P4 MOV R5, R19 ;  /* 0x0000001300054202 */ /* 0x000fe20000000f00 */
[----:B------:R-:W-:Y:S01]  /*1290*/  @P5 IMAD.MOV.U32 R5, RZ, RZ, R18 ;  /* 0x000000ffff055224 */ /* 0x000fe200078e0012 */
[----:B------:R-:W-:-:S04]  /*12a0*/  LOP3.LUT R7, R6, 0x1f, RZ, 0xc0, !PT ;  /* 0x0000001f06077812 */ /* 0x000fc800078ec0ff */
[----:B------:R-:W-:-:S05]  /*12b0*/  SHF.L.W.U32.HI R0, R4, R7, R0 ;  /* 0x0000000704007219 */ /* 0x000fca0000010e00 */
[----:B------:R-:W-:-:S05]  /*12c0*/  @P0 IMAD.MOV.U32 R5, RZ, RZ, R25 ;  /* 0x000000ffff050224 */ /* 0x000fca00078e0019 */
[----:B------:R-:W-:-:S07]  /*12d0*/  SHF.L.W.U32.HI R4, R5, R7, R4 ;  /* 0x0000000705047219 */ /* 0x000fce0000010e04 */
.L_x_11:
[----:B------:R-:W-:Y:S05]  /*12e0*/  BSYNC.RECONVERGENT B2 ;  /* 0x0000000000027941 */ /* 0x000fea0003800200 */
.L_x_10:
[C---:B------:R-:W-:Y:S01]  /*12f0*/  SHF.L.W.U32.HI R8, R4.reuse, 0x2, R0 ;  /* 0x0000000204087819 */ /* 0x040fe20000010e00 */
[----:B------:R-:W-:Y:S01]  /*1300*/  UMOV UR4, 0x54442d19 ;  /* 0x54442d1900047882 */ /* 0x000fe20000000000 */
[----:B------:R-:W-:Y:S01]  /*1310*/  SHF.L.U32 R4, R4, 0x2, RZ ;  /* 0x0000000204047819 */ /* 0x000fe200000006ff */
        /* <DEDUP_REMOVED lines=9> */
[----:B------:R-:W-:-:S03]  /*13b0*/  ISETP.GE.AND P0, PT, R15, RZ, PT ;  /* 0x000000ff0f00720c */ /* 0x000fc60003f06270 */
[----:B------:R-:W-:-:S04]  /*13c0*/  IMAD.MOV R0, RZ, RZ, -R8 ;  /* 0x000000ffff007224 */ /* 0x000fc800078e0a08 */
[----:B------:R-:W-:Y:S01]  /*13d0*/  @!P1 IMAD.MOV.U32 R8, RZ, RZ, R0 ;  /* 0x000000ffff089224 */ /* 0x000fe200078e0000 */
[----:B0-----:R-:W-:-:S10]  /*13e0*/  DMUL R6, R4, UR4 ;  /* 0x0000000404067c28 */ /* 0x001fd40008000000 */
[----:B------:R-:W0:Y:S02]  /*13f0*/  F2F.F32.F64 R6, R6 ;  /* 0x0000000600067310 */ /* 0x000e240000301000 */
[----:B0-----:R-:W-:-:S07]  /*1400*/  FSEL R4, -R6, R6, !P0 ;  /* 0x0000000606047208 */ /* 0x001fce0004000100 */
.L_x_8:
[----:B------:R-:W-:Y:S05]  /*1410*/  BSYNC.RECONVERGENT B1 ;  /* 0x0000000000017941 */ /* 0x000fea0003800200 */
.L_x_7:
[----:B------:R-:W-:Y:S01]  /*1420*/  FMUL R5, R4, R4 ;  /* 0x0000000404057220 */ /* 0x000fe20000400000 */
[C---:B0-----:R-:W-:Y:S02]  /*1430*/  LOP3.LUT R0, R8.reuse, 0x1, RZ, 0xc0, !PT ;  /* 0x0000000108007812 */ /* 0x041fe400078ec0ff */
[----:B------:R-:W-:Y:S01]  /*1440*/  LOP3.LUT P1, RZ, R8, 0x2, RZ, 0xc0, !PT ;  /* 0x0000000208ff7812 */ /* 0x000fe2000782c0ff */
[----:B------:R-:W-:Y:S01]  /*1450*/  FFMA R16, R5, R16, -0.0013887860113754868507 ;  /* 0xbab607ed05107423 */ /* 0x000fe20000000010 */
[----:B------:R-:W-:Y:S02]  /*1460*/  ISETP.NE.U32.AND P0, PT, R0, 0x1, PT ;  /* 0x000000010000780c */ /* 0x000fe40003f05070 */
[----:B------:R-:W-:Y:S02]  /*1470*/  IADD3 R13, PT, PT, R13, 0x1, RZ ;  /* 0x000000010d0d7810 */ /* 0x000fe40007ffe0ff */
[----:B------:R-:W-:Y:S02]  /*1480*/  FSEL R6, R17, 0.041666727513074874878, P0 ;  /* 0x3d2aaabb11067808 */ /* 0x000fe40000000000 */
[----:B------:R-:W-:-:S02]  /*1490*/  FSEL R16, R16, -0.00019574658654164522886, !P0 ;  /* 0xb94d415310107808 */ /* 0x000fc40004000000 */
[----:B------:R-:W-:Y:S02]  /*14a0*/  FSEL R0, R4, 1, P0 ;  /* 0x3f80000004007808 */ /* 0x000fe40000000000 */
[----:B------:R-:W-:Y:S01]  /*14b0*/  FSEL R11, -R11, -0.4999999701976776123, P0 ;  /* 0xbeffffff0b0b7808 */ /* 0x000fe20000000100 */
[----:B------:R-:W-:Y:S01]  /*14c0*/  FFMA R6, R5, R16, R6 ;  /* 0x0000001005067223 */ /* 0x000fe20000000006 */
[----:B------:R-:W-:Y:S01]  /*14d0*/  ISETP.NE.AND P0, PT, R13, 0x20, PT ;  /* 0x000000200d00780c */ /* 0x000fe20003f05270 */
[C---:B------:R-:W-:Y:S02]  /*14e0*/  FFMA R7, R5.reuse, R0, RZ ;  /* 0x0000000005077223 */ /* 0x040fe400000000ff */
[----:B------:R-:W-:-:S04]  /*14f0*/  FFMA R6, R5, R6, R11 ;  /* 0x0000000605067223 */ /* 0x000fc8000000000b */
[----:B------:R-:W-:-:S04]  /*1500*/  FFMA R0, R7, R6, R0 ;  /* 0x0000000607007223 */ /* 0x000fc80000000000 */
[----:B------:R-:W-:-:S05]  /*1510*/  @P1 FADD R0, RZ, -R0 ;  /* 0x80000000ff001221 */ /* 0x000fca0000000000 */
[----:B------:R-:W-:-:S05]  /*1520*/  F2FP.F16.F32.PACK_AB R0, RZ, R0 ;  /* 0x00000000ff00723e */ /* 0x000fca00000000ff */
[----:B------:R0:W-:Y:S01]  /*1530*/  STS.U16 [R23+0x1800], R0 ;  /* 0x0018000017007388 */ /* 0x0001e20000000400 */
[----:B------:R-:W-:Y:S05]  /*1540*/  @P0 BRA `(.L_x_12) ;  /* 0xfffffff000240947 */ /* 0x000fea000383ffff */
.L_x_1:
[----:B------:R-:W-:Y:S05]  /*1550*/  BSYNC.RECONVERGENT B0 ;  /* 0x0000000000007941 */ /* 0x000fea0003800200 */
.L_x_0:
[----:B------:R-:W1:Y:S01]  /*1560*/  LDCU UR4, c[0x0][0x390] ;  /* 0x00007200ff0477ac */ /* 0x000e620008000800 */
[----:B0-----:R-:W0:Y:S01]  /*1570*/  S2R R0, SR_TID.X ;  /* 0x0000000000007919 */ /* 0x001e220000002100 */
[----:B------:R-:W-:Y:S01]  /*1580*/  BAR.SYNC.DEFER_BLOCKING 0x0 ;  /* 0x0000000000007b1d */ /* 0x000fe20000010000 */
[----:B-1----:R-:W-:Y:S02]  /*1590*/  ISETP.GE.AND P0, PT, R10, UR4, PT ;  /* 0x000000040a007c0c */ /* 0x002fe4000bf06270 */
[----:B0-----:R-:W-:-:S11]  /*15a0*/  ISETP.GT.U32.AND P1, PT, R0, 0x1f, PT ;  /* 0x0000001f0000780c */ /* 0x001fd60003f24070 */
[----:B------:R-:W-:Y:S05]  /*15b0*/  @P0 BRA `(.L_x_13) ;  /* 0x0000000800b00947 */ /* 0x000fea0003800000 */
[----:B------:R-:W0:Y:S01]  /*15c0*/  S2R R28, SR_LANEID ;  /* 0x00000000001c7919 */ /* 0x000e220000000000 */
[----:B------:R-:W-:Y:S01]  /*15d0*/  MOV R6, 0x400 ;  /* 0x0000040000067802 */ /* 0x000fe20000000f00 */
[----:B------:R-:W-:Y:S05]  /*15e0*/  WARPSYNC.ALL ;  /* 0x0000000000007948 */ /* 0x000fea0003800000 */
[----:B------:R-:W1:Y:S01]  /*15f0*/  S2R R7, SR_CgaCtaId ;  /* 0x0000000000077919 */ /* 0x000e620000008800 */
[----:B0-----:R-:W-:Y:S02]  /*1600*/  SHF.R.U32.HI R2, RZ, 0x3, R28 ;  /* 0x00000003ff027819 */ /* 0x001fe4000001161c */
[----:B------:R-:W-:-:S02]  /*1610*/  LOP3.LUT R3, R28, 0x7, RZ, 0xc0, !PT ;  /* 0x000000071c037812 */ /* 0x000fc400078ec0ff */
[----:B------:R-:W-:Y:S01]  /*1620*/  SHF.R.U32.HI R4, RZ, 0x4, R28 ;  /* 0x00000004ff047819 */ /* 0x000fe2000001161c */
[C---:B------:R-:W-:Y:S02]  /*1630*/  IMAD.SHL.U32 R5, R2.reuse, 0x8, RZ ;  /* 0x0000000802057824 */ /* 0x040fe400078e00ff */
[----:B------:R-:W-:Y:S01]  /*1640*/  IMAD.SHL.U32 R10, R2, 0x8, RZ ;  /* 0x00000008020a7824 */ /* 0x000fe200078e00ff */
[----:B-1----:R-:W-:Y:S01]  /*1650*/  LEA R2, R7, R6, 0x18 ;  /* 0x0000000607027211 */ /* 0x002fe200078ec0ff */
[C---:B------:R-:W-:Y:S01]  /*1660*/  IMAD.SHL.U32 R27, R4.reuse, 0x8, RZ ;  /* 0x00000008041b7824 */ /* 0x040fe200078e00ff */
[----:B------:R-:W-:Y:S02]  /*1670*/  LEA R8, R4, R3, 0x3 ;  /* 0x0000000304087211 */ /* 0x000fe400078e18ff */
[----:B------:R-:W-:Y:S02]  /*1680*/  LOP3.LUT R5, R5, 0x8, RZ, 0xe2, !PT ;  /* 0x0000000805057812 */ /* 0x000fe400078ee2ff */
[----:B------:R-:W-:-:S02]  /*1690*/  LOP3.LUT R6, R10, 0x8, R3, 0xe2, !PT ;  /* 0x000000080a067812 */ /* 0x000fc400078ee203 */
[----:B------:R-:W-:Y:S01]  /*16a0*/  IADD3 R4, PT, PT, R2, 0x1000, RZ ;  /* 0x0000100002047810 */ /* 0x000fe20007ffe0ff */
[----:B------:R-:W-:Y:S01]  /*16b0*/  IMAD R3, R8, 0x20, R5 ;  /* 0x0000002008037824 */ /* 0x000fe200078e0205 */
[----:B------:R-:W-:Y:S01]  /*16c0*/  IADD3 R26, PT, PT, R2, 0x800, RZ ;  /* 0x00000800021a7810 */ /* 0x000fe20007ffe0ff */
[----:B------:R-:W-:Y:S02]  /*16d0*/  IMAD R27, R6, 0x20, R27 ;  /* 0x00000020061b7824 */ /* 0x000fe400078e021b */
[----:B------:R-:W-:Y:S02]  /*16e0*/  VIADD R8, R2, 0x1800 ;  /* 0x0000180002087836 */ /* 0x000fe40000000000 */
[----:B------:R-:W-:Y:S01]  /*16f0*/  IMAD.U32 R29, R3, 0x2, R4 ;  /* 0x00000002031d7824 */ /* 0x000fe200078e0004 */
[----:B------:R-:W-:Y:S01]  /*1700*/  LEA R6, R27, R2, 0x1 ;  /* 0x000000021b067211 */ /* 0x000fe200078e08ff */
[----:B------:R-:W-:Y:S02]  /*1710*/  IMAD.U32 R12, R3, 0x2, R8 ;  /* 0x00000002030c7824 */ /* 0x000fe400078e0008 */
[----:B------:R-:W-:Y:S01]  /*1720*/  IMAD.U32 R16, R27, 0x2, R26 ;  /* 0x000000021b107824 */ /* 0x000fe200078e001a */
[----:B------:R0:W-:Y:S04]  /*1730*/  LDSM.16.M88.4 R8, [R29] ;  /* 0x000000001d08783b */ /* 0x0001e80000000200 */
[----:B------:R-:W1:Y:S04]  /*1740*/  LDSM.16.M88.4 R4, [R6] ;  /* 0x000000000604783b */ /* 0x000e680000000200 */
[----:B------:R-:W2:Y:S01]  /*1750*/  LDSM.16.M88.4 R12, [R12] ;  /* 0x000000000c0c783b */ /* 0x000ea20000000200 */
[----:B0-----:R-:W-:-:S02]  /*1760*/  SHF.R.U32.HI R29, RZ, 0x2, R28 ;  /* 0x00000002ff1d7819 */ /* 0x001fc4000001161c */
[----:B------:R-:W-:Y:S01]  /*1770*/  LOP3.LUT R28, R28, 0x3, RZ, 0xc0, !PT ;  /* 0x000000031c1c7812 */ /* 0x000fe200078ec0ff */
[----:B------:R-:W0:Y:S04]  /*1780*/  LDSM.16.M88.4 R16, [R16] ;  /* 0x000000001010783b */ /* 0x000e280000000200 */
[----:B------:R-:W-:Y:S01]  /*1790*/  IMAD R29, R29, 0x10, R28 ;  /* 0x000000101d1d7824 */ /* 0x000fe200078e021c */
[C---:B-1----:R-:W-:Y:S08]  /*17a0*/  HMMA.16816.F16 R20, R4.reuse, R8, RZ ;  /* 0x000000080414723c */ /* 0x042ff000000008ff */
[C---:B--2---:R-:W-:Y:S08]  /*17b0*/  HMMA.16816.F16 R22, R4.reuse, R12, RZ ;  /* 0x0000000c0416723c */ /* 0x044ff000000008ff */
[C---:B------:R-:W-:Y:S08]  /*17c0*/  HMMA.16816.F16 R24, R4.reuse, R10, RZ ;  /* 0x0000000a0418723c */ /* 0x040ff000000008ff */
[----:B------:R-:W-:Y:S01]  /*17d0*/  HMMA.16816.F16 R4, R4, R14, RZ ;  /* 0x0000000e0404723c */ /* 0x000fe200000008ff */
[----:B------:R-:W-:-:S07]  /*17e0*/  IADD3 R6, PT, PT, R2, 0x1020, RZ ;  /* 0x0000102002067810 */ /* 0x000fce0007ffe0ff */
[C---:B0-----:R-:W-:Y:S08]  /*17f0*/  HMMA.16816.F16 R12, R16.reuse, R12, RZ ;  /* 0x0000000c100c723c */ /* 0x041ff000000008ff */
[C---:B------:R-:W-:Y:S08]  /*1800*/  HMMA.16816.F16 R10, R16.reuse, R10, RZ ;  /* 0x0000000a100a723c */ /* 0x040ff000000008ff */
[----:B------:R-:W-:Y:S03]  /*1810*/  HMMA.16816.F16 R14, R16, R14, RZ ;  /* 0x0000000e100e723c */ /* 0x000fe600000008ff */
[----:B------:R-:W-:-:S02]  /*1820*/  HADD2 R12, R20, -R12 ;  /* 0x8000000c140c7230 */ /* 0x000fc40000000000 */
[----:B------:R-:W-:-:S03]  /*1830*/  HADD2 R13, R21, -R13 ;  /* 0x8000000d150d7230 */ /* 0x000fc60000000000 */
[----:B------:R-:W-:Y:S01]  /*1840*/  HMMA.16816.F16 R8, R16, R8, RZ ;  /* 0x000000081008723c */ /* 0x000fe200000008ff */
[C---:B------:R-:W-:Y:S01]  /*1850*/  LEA R18, R29.reuse, R2, 0x2 ;  /* 0x000000021d127211 */ /* 0x040fe200078e10ff */
[----:B------:R-:W-:Y:S02]  /*1860*/  IMAD.U32 R17, R29, 0x4, R26 ;  /* 0x000000041d117824 */ /* 0x000fe400078e001a */
[----:B------:R-:W-:Y:S02]  /*1870*/  HADD2 R10, R4, R10 ;  /* 0x0000000a040a7230 */ /* 0x000fe40000000000 */
[C---:B------:R-:W-:Y:S02]  /*1880*/  VIADD R4, R2.reuse, 0x20 ;  /* 0x0000002002047836 */ /* 0x040fe40000000000 */
[----:B------:R-:W-:Y:S02]  /*1890*/  HADD2 R28, R5, R11 ;  /* 0x0000000b051c7230 */ /* 0x000fe40000000000 */
[C---:B------:R-:W-:Y:S01]  /*18a0*/  VIADD R16, R2.reuse, 0x1820 ;  /* 0x0000182002107836 */ /* 0x040fe20000000000 */
[----:B------:R0:W-:Y:S01]  /*18b0*/  STS [R18], R12 ;  /* 0x0000000c12007388 */ /* 0x0001e20000000800 */
[----:B------:R-:W-:Y:S01]  /*18c0*/  VIADD R26, R2, 0x820 ;  /* 0x00000820021a7836 */ /* 0x000fe20000000000 */
[----:B------:R-:W-:Y:S01]  /*18d0*/  LEA R7, R27, R4, 0x1 ;  /* 0x000000041b077211 */ /* 0x000fe200078e08ff */
[----:B------:R-:W-:-:S02]  /*18e0*/  IMAD.U32 R11, R3, 0x2, R6 ;  /* 0x00000002030b7824 */ /* 0x000fc400078e0006 */
[----:B------:R-:W-:Y:S01]  /*18f0*/  HADD2 R15, R25, -R15 ;  /* 0x8000000f190f7230 */ /* 0x000fe20000000000 */
[----:B------:R-:W-:Y:S01]  /*1900*/  STS [R18+0x200], R13 ;  /* 0x0002000d12007388 */ /* 0x000fe20000000800 */
[----:B------:R-:W-:-:S03]  /*1910*/  HADD2 R14, R24, -R14 ;  /* 0x8000000e180e7230 */ /* 0x000fc60000000000 */
[----:B------:R-:W-:Y:S01]  /*1920*/  STS [R18+0x210], R15 ;  /* 0x0002100f12007388 */ /* 0x000fe20000000800 */
[----:B0-----:R-:W-:Y:S01]  /*1930*/  IMAD.U32 R12, R3, 0x2, R16 ;  /* 0x00000002030c7824 */ /* 0x001fe200078e0010 */
[----:B------:R-:W-:Y:S01]  /*1940*/  LEA R16, R27, R26, 0x1 ;  /* 0x0000001a1b107211 */ /* 0x000fe200078e08ff */
[----:B------:R-:W-:Y:S01]  /*1950*/  HADD2 R9, R23, R9 ;  /* 0x0000000917097230 */ /* 0x000fe20000000000 */
[----:B------:R-:W-:Y:S01]  /*1960*/  STS [R18+0x10], R14 ;  /* 0x0000100e12007388 */ /* 0x000fe20000000800 */
[----:B------:R-:W-:-:S03]  /*1970*/  HADD2 R8, R22, R8 ;  /* 0x0000000816087230 */ /* 0x000fc60000000000 */
[----:B------:R-:W-:Y:S04]  /*1980*/  STS [R17+0x200], R9 ;  /* 0x0002000911007388 */ /* 0x000fe80000000800 */
[----:B------:R-:W-:Y:S04]  /*1990*/  STS [R17], R8 ;  /* 0x0000000811007388 */ /* 0x000fe80000000800 */
[----:B------:R-:W-:Y:S04]  /*19a0*/  STS [R17+0x10], R10 ;  /* 0x0000100a11007388 */ /* 0x000fe80000000800 */
[----:B------:R-:W-:Y:S04]  /*19b0*/  STS [R17+0x210], R28 ;  /* 0x0002101c11007388 */ /* 0x000fe80000000800 */
[----:B------:R-:W-:Y:S04]  /*19c0*/  LDSM.16.M88.4 R4, [R7] ;  /* 0x000000000704783b */ /* 0x000fe80000000200 */
[----:B------:R-:W0:Y:S04]  /*19d0*/  LDSM.16.M88.4 R8, [R11] ;  /* 0x000000000b08783b */ /* 0x000e280000000200 */
[----:B------:R-:W1:Y:S04]  /*19e0*/  LDSM.16.M88.4 R12, [R12] ;  /* 0x000000000c0c783b */ /* 0x000e680000000200 */
[----:B------:R-:W2:Y:S01]  /*19f0*/  LDSM.16.M88.4 R16, [R16] ;  /* 0x000000001010783b */ /* 0x000ea20000000200 */
[C---:B0-----:R-:W-:Y:S08]  /*1a00*/  HMMA.16816.F16 R20, R4.reuse, R8, RZ ;  /* 0x000000080414723c */ /* 0x041ff000000008ff */
[C---:B-1----:R-:W-:Y:S08]  /*1a10*/  HMMA.16816.F16 R22, R4.reuse, R12, RZ ;  /* 0x0000000c0416723c */ /* 0x042ff000000008ff */
[C---:B------:R-:W-:Y:S08]  /*1a20*/  HMMA.16816.F16 R24, R4.reuse, R10, RZ ;  /* 0x0000000a0418723c */ /* 0x040ff000000008ff */
[----:B------:R-:W-:Y:S01]  /*1a30*/  HMMA.16816.F16 R4, R4, R14, RZ ;  /* 0x0000000e0404723c */ /* 0x000fe200000008ff */
[----:B------:R-:W-:-:S07]  /*1a40*/  VIADD R6, R2, 0x20 ;  /* 0x0000002002067836 */ /* 0x000fce0000000000 */
[C---:B--2---:R-:W-:Y:S08]  /*1a50*/  HMMA.16816.F16 R12, R16.reuse, R12, RZ ;  /* 0x0000000c100c723c */ /* 0x044ff000000008ff */
[C---:B------:R-:W-:Y:S08]  /*1a60*/  HMMA.16816.F16 R14, R16.reuse, R14, RZ ;  /* 0x0000000e100e723c */ /* 0x040ff000000008ff */
[----:B------:R-:W-:Y:S03]  /*1a70*/  HMMA.16816.F16 R10, R16, R10, RZ ;  /* 0x0000000a100a723c */ /* 0x000fe600000008ff */
[----:B------:R-:W-:-:S02]  /*1a80*/  HADD2 R12, R20, -R12 ;  /* 0x8000000c140c7230 */ /* 0x000fc40000000000 */
[----:B------:R-:W-:-:S03]  /*1a90*/  HADD2 R13, R21, -R13 ;  /* 0x8000000d150d7230 */ /* 0x000fc60000000000 */
[----:B------:R-:W-:Y:S01]  /*1aa0*/  HMMA.16816.F16 R8, R16, R8, RZ ;  /* 0x000000081008723c */ /* 0x000fe200000008ff */
[C---:B------:R-:W-:Y:S01]  /*1ab0*/  IMAD.U32 R17, R29.reuse, 0x4, R6 ;  /* 0x000000041d117824 */ /* 0x040fe200078e0006 */
[C---:B------:R-:W-:Y:S01]  /*1ac0*/  IADD3 R16, PT, PT, R2.reuse, 0x1c00, RZ ;  /* 0x00001c0002107810 */ /* 0x040fe20007ffe0ff */
[----:B------:R-:W-:Y:S01]  /*1ad0*/  HADD2 R15, R25, -R15 ;  /* 0x8000000f190f7230 */ /* 0x000fe20000000000 */
[----:B------:R-:W-:Y:S01]  /*1ae0*/  LEA R19, R29, R26, 0x2 ;  /* 0x0000001a1d137211 */ /* 0x000fe200078e10ff */
[----:B------:R-:W-:Y:S02]  /*1af0*/  HADD2 R14, R24, -R14 ;  /* 0x8000000e180e7230 */ /* 0x000fe40000000000 */
[C---:B------:R-:W-:Y:S01]  /*1b00*/  VIADD R6, R2.reuse, 0x1400 ;  /* 0x0000140002067836 */ /* 0x040fe20000000000 */
[----:B------:R0:W-:Y:S01]  /*1b10*/  STS [R17], R12 ;  /* 0x0000000c11007388 */ /* 0x0001e20000000800 */
[----:B------:R-:W-:Y:S02]  /*1b20*/  VIADD R26, R2, 0xc00 ;  /* 0x00000c00021a7836 */ /* 0x000fe40000000000 */
[----:B------:R-:W-:-:S02]  /*1b30*/  HADD2 R10, R4, R10 ;  /* 0x0000000a040a7230 */ /* 0x000fc40000000000 */
[----:B------:R-:W-:Y:S02]  /*1b40*/  VIADD R4, R2, 0x400 ;  /* 0x0000040002047836 */ /* 0x000fe40000000000 */
[----:B------:R-:W-:Y:S01]  /*1b50*/  HADD2 R28, R5, R11 ;  /* 0x0000000b051c7230 */ /* 0x000fe20000000000 */
[----:B------:R-:W-:Y:S01]  /*1b60*/  STS [R17+0x200], R13 ;  /* 0x0002000d11007388 */ /* 0x000fe20000000800 */
[----:B------:R-:W-:Y:S01]  /*1b70*/  LEA R11, R3, R6, 0x1 ;  /* 0x00000006030b7211 */ /* 0x000fe200078e08ff */
[----:B------:R-:W-:Y:S02]  /*1b80*/  IMAD.U32 R7, R27, 0x2, R4 ;  /* 0x000000021b077824 */ /* 0x000fe400078e0004 */
[----:B------:R-:W-:Y:S01]  /*1b90*/  STS [R17+0x10], R14 ;  /* 0x0000100e11007388 */ /* 0x000fe20000000800 */
[----:B------:R-:W-:Y:S02]  /*1ba0*/  HADD2 R9, R23, R9 ;  /* 0x0000000917097230 */ /* 0x000fe40000000000 */
[----:B0-----:R-:W-:-:S02]  /*1bb0*/  IMAD.U32 R12, R3, 0x2, R16 ;  /* 0x00000002030c7824 */ /* 0x001fc400078e0010 */
[----:B------:R-:W-:Y:S01]  /*1bc0*/  HADD2 R8, R22, R8 ;  /* 0x0000000816087230 */ /* 0x000fe20000000000 */
[----:B------:R0:W-:Y:S04]  /*1bd0*/  STS [R17+0x210], R15 ;  /* 0x0002100f11007388 */ /* 0x0001e80000000800 */
[----:B------:R-:W-:Y:S04]  /*1be0*/  STS [R19], R8 ;  /* 0x0000000813007388 */ /* 0x000fe80000000800 */
[----:B------:R-:W-:Y:S01]  /*1bf0*/  STS [R19+0x200], R9 ;  /* 0x0002000913007388 */ /* 0x000fe20000000800 */
[----:B0-----:R-:W-:Y:S01]  /*1c00*/  IMAD.U32 R17, R27, 0x2, R26 ;  /* 0x000000021b117824 */ /* 0x001fe200078e001a */
[----:B------:R-:W-:-:S02]  /*1c10*/  LEA R26, R29, R26, 0x2 ;  /* 0x0000001a1d1a7211 */ /* 0x000fc400078e10ff */
[----:B------:R-:W-:Y:S04]  /*1c20*/  STS [R19+0x10], R10 ;  /* 0x0000100a13007388 */ /* 0x000fe80000000800 */
[----:B------:R-:W-:Y:S04]  /*1c30*/  STS [R19+0x210], R28 ;  /* 0x0002101c13007388 */ /* 0x000fe80000000800 */
[----:B------:R-:W-:Y:S04]  /*1c40*/  LDSM.16.M88.4 R4, [R7] ;  /* 0x000000000704783b */ /* 0x000fe80000000200 */
[----:B------:R-:W0:Y:S04]  /*1c50*/  LDSM.16.M88.4 R12, [R12] ;  /* 0x000000000c0c783b */ /* 0x000e280000000200 */
[----:B------:R-:W1:Y:S04]  /*1c60*/  LDSM.16.M88.4 R8, [R11] ;  /* 0x000000000b08783b */ /* 0x000e680000000200 */
[----:B------:R-:W2:Y:S01]  /*1c70*/  LDSM.16.M88.4 R16, [R17] ;  /* 0x000000001110783b */ /* 0x000ea20000000200 */
[C---:B0-----:R-:W-:Y:S08]  /*1c80*/  HMMA.16816.F16 R22, R4.reuse, R12, RZ ;  /* 0x0000000c0416723c */ /* 0x041ff000000008ff */
[----:B-1----:R-:W-:Y:S08]  /*1c90*/  HMMA.16816.F16 R20, R4, R8, RZ ;  /* 0x000000080414723c */ /* 0x002ff000000008ff */
[----:B--2---:R-:W-:Y:S08]  /*1ca0*/  HMMA.16816.F16 R12, R16, R12, RZ ;  /* 0x0000000c100c723c */ /* 0x004ff000000008ff */
[C---:B------:R-:W-:Y:S08]  /*1cb0*/  HMMA.16816.F16 R24, R4.reuse, R10, RZ ;  /* 0x0000000a0418723c */ /* 0x040ff000000008ff */
[----:B------:R-:W-:Y:S01]  /*1cc0*/  HMMA.16816.F16 R4, R4, R14, RZ ;  /* 0x0000000e0404723c */ /* 0x000fe200000008ff */
[----:B------:R-:W-:-:S02]  /*1cd0*/  IADD3 R6, PT, PT, R2, 0x1420, RZ ;  /* 0x0000142002067810 */ /* 0x000fc40007ffe0ff */
[----:B------:R-:W-:Y:S02]  /*1ce0*/  HADD2 R12, R20, -R12 ;  /* 0x8000000c140c7230 */ /* 0x000fe40000000000 */
[C---:B------:R-:W-:Y:S02]  /*1cf0*/  VIADD R20, R2.reuse, 0x420 ;  /* 0x0000042002147836 */ /* 0x040fe40000000000 */
[----:B------:R-:W-:Y:S02]  /*1d00*/  HADD2 R13, R21, -R13 ;  /* 0x8000000d150d7230 */ /* 0x000fe40000000000 */
[----:B------:R-:W-:Y:S01]  /*1d10*/  IMAD.U32 R6, R3, 0x2, R6 ;  /* 0x0000000203067824 */ /* 0x000fe200078e0006 */
[C---:B------:R-:W-:Y:S08]  /*1d20*/  HMMA.16816.F16 R14, R16.reuse, R14, RZ ;  /* 0x0000000e100e723c */ /* 0x040ff000000008ff */
[C---:B------:R-:W-:Y:S08]  /*1d30*/  HMMA.16816.F16 R10, R16.reuse, R10, RZ ;  /* 0x0000000a100a723c */ /* 0x040ff000000008ff */
[----:B------:R-:W-:Y:S01]  /*1d40*/  HMMA.16816.F16 R8, R16, R8, RZ ;  /* 0x000000081008723c */ /* 0x000fe200000008ff */
[----:B------:R-:W-:-:S02]  /*1d50*/  VIADD R16, R2, 0x1c20 ;  /* 0x00001c2002107836 */ /* 0x000fc40000000000 */
[----:B------:R-:W-:Y:S02]  /*1d60*/  HADD2 R25, R25, -R15 ;  /* 0x8000000f19197230 */ /* 0x000fe40000000000 */
[----:B------:R-:W-:Y:S01]  /*1d70*/  HADD2 R14, R24, -R14 ;  /* 0x8000000e180e7230 */ /* 0x000fe20000000000 */
[----:B------:R-:W-:Y:S01]  /*1d80*/  LEA R3, R3, R16, 0x1 ;  /* 0x0000001003037211 */ /* 0x000fe200078e08ff */
[C---:B------:R-:W-:Y:S02]  /*1d90*/  VIADD R16, R2.reuse, 0x400 ;  /* 0x0000040002107836 */ /* 0x040fe40000000000 */
[----:B------:R-:W-:Y:S02]  /*1da0*/  VIADD R2, R2, 0xc20 ;  /* 0x00000c2002027836 */ /* 0x000fe40000000000 */
[----:B------:R-:W-:Y:S02]  /*1db0*/  IMAD.U32 R16, R29, 0x4, R16 ;  /* 0x000000041d107824 */ /* 0x000fe400078e0010 */
[----:B------:R-:W-:Y:S01]  /*1dc0*/  HADD2 R28, R4, R10 ;  /* 0x0000000a041c7230 */ /* 0x000fe20000000000 */
[----:B------:R-:W-:Y:S01]  /*1dd0*/  LEA R10, R27, R20, 0x1 ;  /* 0x000000141b0a7211 */ /* 0x000fe200078e08ff */
[----:B------:R-:W-:-:S02]  /*1de0*/  HADD2 R5, R5, R11 ;  /* 0x0000000b05057230 */ /* 0x000fc40000000000 */
[----:B------:R-:W-:Y:S01]  /*1df0*/  IMAD.U32 R18, R27, 0x2, R2 ;  /* 0x000000021b127824 */ /* 0x000fe200078e0002 */
[----:B------:R-:W-:Y:S01]  /*1e00*/  STS [R16], R12 ;  /* 0x0000000c10007388 */ /* 0x000fe20000000800 */
[C---:B------:R-:W-:Y:S01]  /*1e10*/  IMAD.U32 R20, R29.reuse, 0x4, R20 ;  /* 0x000000041d147824 */ /* 0x040fe200078e0014 */
[----:B------:R-:W-:Y:S01]  /*1e20*/  LEA R2, R29, R2, 0x2 ;  /* 0x000000021d027211 */ /* 0x000fe200078e10ff */
[----:B------:R-:W-:Y:S01]  /*1e30*/  HADD2 R21, R23, R9 ;  /* 0x0000000917157230 */ /* 0x000fe20000000000 */
[----:B------:R-:W-:Y:S01]  /*1e40*/  STS [R16+0x200], R13 ;  /* 0x0002000d10007388 */ /* 0x000fe20000000800 */
[----:B------:R-:W-:-:S03]  /*1e50*/  HADD2 R22, R22, R8 ;  /* 0x0000000816167230 */ /* 0x000fc60000000000 */
[----:B------:R-:W-:Y:S04]  /*1e60*/  STS [R16+0x10], R14 ;  /* 0x0000100e10007388 */ /* 0x000fe80000000800 */
[----:B------:R-:W-:Y:S04]  /*1e70*/  STS [R16+0x210], R25 ;  /* 0x0002101910007388 */ /* 0x000fe80000000800 */
[----:B------:R-:W-:Y:S04]  /*1e80*/  STS [R26], R22 ;  /* 0x000000161a007388 */ /* 0x000fe80000000800 */
[----:B------:R-:W-:Y:S04]  /*1e90*/  STS [R26+0x200], R21 ;  /* 0x000200151a007388 */ /* 0x000fe80000000800 */
        /* <DEDUP_REMOVED lines=9> */
[----:B------:R-:W-:Y:S08]  /*1f30*/  HMMA.16816.F16 R8, R8, R14, RZ ;  /* 0x0000000e0808723c */ /* 0x000ff000000008ff */
[C---:B--2---:R-:W-:Y:S08]  /*1f40*/  HMMA.16816.F16 R12, R16.reuse, R12, RZ ;  /* 0x0000000c100c723c */ /* 0x044ff000000008ff */
[C---:B------:R-:W-:Y:S08]  /*1f50*/  HMMA.16816.F16 R14, R16.reuse, R14, RZ ;  /* 0x0000000e100e723c */ /* 0x040ff000000008ff */
[----:B------:R-:W-:Y:S03]  /*1f60*/  HMMA.16816.F16 R4, R16, R4, RZ ;  /* 0x000000041004723c */ /* 0x000fe600000008ff */
[----:B------:R-:W-:-:S02]  /*1f70*/  HADD2 R13, R23, -R13 ;  /* 0x8000000d170d7230 */ /* 0x000fc40000000000 */
[----:B------:R-:W-:-:S03]  /*1f80*/  HADD2 R12, R22, -R12 ;  /* 0x8000000c160c7230 */ /* 0x000fc60000000000 */
[----:B------:R-:W-:Y:S01]  /*1f90*/  HMMA.16816.F16 R16, R16, R6, RZ ;  /* 0x000000061010723c */ /* 0x000fe200000008ff */
[----:B------:R0:W-:Y:S02]  /*1fa0*/  STS [R20+0x200], R13 ;  /* 0x0002000d14007388 */ /* 0x0001e40000000800 */
[----:B------:R-:W-:Y:S02]  /*1fb0*/  HADD2 R15, R27, -R15 ;  /* 0x8000000f1b0f7230 */ /* 0x000fe40000000000 */
[----:B------:R-:W-:Y:S01]  /*1fc0*/  HADD2 R14, R26, -R14 ;  /* 0x8000000e1a0e7230 */ /* 0x000fe20000000000 */
[----:B------:R0:W-:Y:S04]  /*1fd0*/  STS [R20], R12 ;  /* 0x0000000c14007388 */ /* 0x0001e80000000800 */
[----:B------:R0:W-:Y:S01]  /*1fe0*/  STS [R20+0x10], R14 ;  /* 0x0000100e14007388 */ /* 0x0001e20000000800 */
[----:B------:R-:W-:-:S02]  /*1ff0*/  HADD2 R5, R25, R5 ;  /* 0x0000000519057230 */ /* 0x000fc40000000000 */
[----:B------:R-:W-:Y:S01]  /*2000*/  HADD2 R4, R24, R4 ;  /* 0x0000000418047230 */ /* 0x000fe20000000000 */
[----:B------:R0:W-:Y:S04]  /*2010*/  STS [R20+0x210], R15 ;  /* 0x0002100f14007388 */ /* 0x0001e80000000800 */
[----:B------:R0:W-:Y:S01]  /*2020*/  STS [R2], R4 ;  /* 0x0000000402007388 */ /* 0x0001e20000000800 */
[----:B------:R-:W-:Y:S02]  /*2030*/  HADD2 R9, R9, R17 ;  /* 0x0000001109097230 */ /* 0x000fe40000000000 */
[----:B------:R-:W-:Y:S01]  /*2040*/  HADD2 R8, R8, R16 ;  /* 0x0000001008087230 */ /* 0x000fe20000000000 */
[----:B------:R0:W-:Y:S04]  /*2050*/  STS [R2+0x200], R5 ;  /* 0x0002000502007388 */ /* 0x0001e80000000800 */
[----:B------:R0:W-:Y:S04]  /*2060*/  STS [R2+0x10], R8 ;  /* 0x0000100802007388 */ /* 0x0001e80000000800 */
[----:B------:R0:W-:Y:S02]  /*2070*/  STS [R2+0x210], R9 ;  /* 0x0002100902007388 */ /* 0x0001e40000000800 */
.L_x_13:
[----:B------:R-:W-:Y:S05]  /*2080*/  WARPSYNC.ALL ;  /* 0x0000000000007948 */ /* 0x000fea0003800000 */
[----:B------:R-:W-:Y:S06]  /*2090*/  BAR.SYNC.DEFER_BLOCKING 0x0 ;  /* 0x0000000000007b1d */ /* 0x000fec0000010000 */
[----:B------:R-:W-:Y:S05]  /*20a0*/  @P1 EXIT ;  /* 0x000000000000194d */ /* 0x000fea0003800000 */
[----:B------:R-:W1:Y:S01]  /*20b0*/  S2UR UR5, SR_CgaCtaId ;  /* 0x00000000000579c3 */ /* 0x000e620000008800 */
[----:B------:R-:W-:Y:S01]  /*20c0*/  UMOV UR4, 0x400 ;  /* 0x0000040000047882 */ /* 0x000fe20000000000 */
[----:B0-----:R-:W0:Y:S06]  /*20d0*/  S2R R5, SR_CTAID.X ;  /* 0x0000000000057919 */ /* 0x001e2c0000002500 */
[----:B------:R-:W2:Y:S01]  /*20e0*/  LDC.64 R2, c[0x0][0x388] ;  /* 0x0000e200ff027b82 */ /* 0x000ea20000000a00 */
[----:B-1----:R-:W-:-:S06]  /*20f0*/  ULEA UR4, UR5, UR4, 0x18 ;  /* 0x0000000405047291 */ /* 0x002fcc000f8ec0ff */
[----:B------:R-:W-:-:S05]  /*2100*/  LEA R7, R0, UR4, 0x1 ;  /* 0x0000000400077c11 */ /* 0x000fca000f8e08ff */
[----:B------:R-:W1:Y:S01]  /*2110*/  LDS.U16 R4, [R7] ;  /* 0x0000000007047984 */ /* 0x000e620000000400 */
[----:B------:R-:W3:Y:S03]  /*2120*/  LDCU UR4, c[0x0][0x360] ;  /* 0x00006c00ff0477ac */ /* 0x000ee60008000800 */
[----:B------:R-:W4:Y:S01]  /*2130*/  LDS.U16 R6, [R7+0x800] ;  /* 0x0008000007067984 */ /* 0x000f220000000400 */
[----:B---3--:R-:W-:-:S06]  /*2140*/  USHF.R.U32.HI UR4, URZ, 0x5, UR4 ;  /* 0x00000005ff047899 */ /* 0x008fcc0008011604 */
[----:B0-----:R-:W-:-:S04]  /*2150*/  IMAD R5, R5, UR4, RZ ;  /* 0x0000000405057c24 */ /* 0x001fc8000f8e02ff */
[----:B------:R-:W-:-:S04]  /*2160*/  IMAD R5, R5, 0x20, R0 ;  /* 0x0000002005057824 */ /* 0x000fc800078e0200 */
[----:B--2---:R-:W-:-:S04]  /*2170*/  IMAD.WIDE R2, R5, 0x8, R2 ;  /* 0x0000000805027825 */ /* 0x004fc800078e0202 */
[----:B-1----:R-:W-:Y:S02]  /*2180*/  HADD2.F32 R4, -RZ, R4.H0_H0 ;  /* 0x20000004ff047230 */ /* 0x002fe40000004100 */
[----:B----4-:R-:W-:-:S05]  /*2190*/  HADD2.F32 R5, -RZ, R6.H0_H0 ;  /* 0x20000006ff057230 */ /* 0x010fca0000004100 */
[----:B------:R-:W-:Y:S01]  /*21a0*/  STG.E.64 desc[UR8][R2.64], R4 ;  /* 0x0000000402007986 */ /* 0x000fe2000c101b08 */
[----:B------:R-:W-:Y:S05]  /*21b0*/  EXIT ;  /* 0x000000000000794d */ /* 0x000fea0003800000 */
.L_x_14:
[----:B------:R-:W-:-:S00]  /*21c0*/  BRA `(.L_x_14) ;  /* 0xfffffffc00fc7947 */ /* 0x000fc0000383ffff */
[----:B------:R-:W-:-:S00]  /*21d0*/  NOP ;  /* 0x0000000000007918 */ /* 0x000fc00000000000 */
        /* <DEDUP_REMOVED lines=10> */
.L_x_66:


//--------------------- .text._Z19tensor2DFFT16KernelPK6float2PS_i --------------------------
	.section	.text._Z19tensor2DFFT16KernelPK6float2PS_i,"ax",@progbits
	.align	128
        .global         _Z19tensor2DFFT16KernelPK6float2PS_i
        .type           _Z19tensor2DFFT16KernelPK6float2PS_i,@function
        .size           _Z19tensor2DFFT16KernelPK6float2PS_i,(.L_x_67 - _Z19tensor2DFFT16KernelPK6float2PS_i)
        .other          _Z19tensor2DFFT16KernelPK6float2PS_i,@"STO_CUDA_ENTRY STV_DEFAULT"
_Z19tensor2DFFT16KernelPK6float2PS_i:
.text._Z19tensor2DFFT16KernelPK6float2PS_i:
        /* <DEDUP_REMOVED lines=16> */
[----:B0-----:R-:W-:-:S06]  /*0100*/  ULEA UR4, UR5, UR4, 0x18 ;  /* 0x0000000405047291 */ /* 0x001fcc000f8ec0ff */
[----:B------:R-:W-:-:S03]  /*0110*/  LEA R7, R11, UR4, 0x1 ;  /* 0x000000040b077c11 */ /* 0x000fc6000f8e08ff */
[----:B-1----:R-:W-:Y:S05]  /*0120*/  @P0 BRA `(.L_x_16) ;  /* 0x00000020002c0947 */ /* 0x002fea0003800000 */
[----:B------:R-:W0:Y:S01]  /*0130*/  LDC.64 R8, c[0x0][0x380] ;  /* 0x0000e000ff087b82 */ /* 0x000e220000000a00 */
[----:B------:R-:W-:-:S04]  /*0140*/  IMAD R3, R0, 0x10, R11 ;  /* 0x0000001000037824 */ /* 0x000fc800078e020b */
[----:B0-----:R-:W-:-:S06]  /*0150*/  IMAD.WIDE R8, R3, 0x8, R8 ;  /* 0x0000000803087825 */ /* 0x001fcc00078e0208 */
[----:B------:R-:W2:Y:S01]  /*0160*/  LDG.E.64 R8, desc[UR6][R8.64] ;  /* 0x0000000608087981 */ /* 0x000ea2000c1e1b00 */
[----:B------:R-:W0:Y:S01]  /*0170*/  I2F.F64.U32 R2, R11 ;  /* 0x0000000b00027312 */ /* 0x000e220000201800 */
[----:B------:R-:W-:Y:S01]  /*0180*/  UMOV UR4, 0x54442d18 ;  /* 0x54442d1800047882 */ /* 0x000fe20000000000 */
[----:B------:R-:W-:Y:S01]  /*0190*/  UMOV UR5, 0x401921fb ;  /* 0x401921fb00057882 */ /* 0x000fe20000000000 */
[----:B------:R-:W-:Y:S01]  /*01a0*/  STS.U16 [R7+0x20], RZ ;  /* 0x000020ff07007388 */ /* 0x000fe20000000400 */
[----:B------:R-:W-:Y:S03]  /*01b0*/  BSSY.RECONVERGENT B1, `(.L_x_17) ;  /* 0x000008b000017945 */ /* 0x000fe60003800200 */
[----:B------:R-:W-:Y:S04]  /*01c0*/  STS.U16 [R7+0x220], RZ ;  /* 0x000220ff07007388 */ /* 0x000fe80000000400 */
[----:B------:R-:W-:Y:S01]  /*01d0*/  STS.U16 [R7+0x40], RZ ;  /* 0x000040ff07007388 */ /* 0x000fe20000000400 */
[----:B0-----:R-:W-:-:S03]  /*01e0*/  DMUL R2, R2, -UR4 ;  /* 0x8000000402027c28 */ /* 0x001fc60008000000 */
[----:B------:R-:W-:Y:S04]  /*01f0*/  STS.U16 [R7+0x240], RZ ;  /* 0x000240ff07007388 */ /* 0x000fe80000000400 */
[----:B------:R-:W-:Y:S01]  /*0200*/  STS.U16 [R7+0x60], RZ ;  /* 0x000060ff07007388 */ /* 0x000fe20000000400 */
[----:B------:R-:W-:-:S03]  /*0210*/  DMUL R22, R2, 0.0625 ;  /* 0x3fb0000002167828 */ /* 0x000fc60000000000 */
[----:B------:R-:W-:Y:S04]  /*0220*/  STS.U16 [R7+0x260], RZ ;  /* 0x000260ff07007388 */ /* 0x000fe80000000400 */
[----:B------:R-:W-:Y:S04]  /*0230*/  STS.U16 [R7+0x80], RZ ;  /* 0x000080ff07007388 */ /* 0x000fe80000000400 */
[----:B------:R-:W-:Y:S01]  /*0240*/  STS.U16 [R7+0x280], RZ ;  /* 0x000280ff07007388 */ /* 0x000fe20000000400 */
[----:B------:R-:W0:Y:S03]  /*0250*/  F2F.F32.F64 R22, R22 ;  /* 0x0000001600167310 */ /* 0x000e260000301000 */
[----:B------:R-:W-:Y:S04]  /*0260*/  STS.U16 [R7+0xa0], RZ ;  /* 0x0000a0ff07007388 */ /* 0x000fe80000000400 */
[----:B------:R-:W-:Y:S04]  /*0270*/  STS.U16 [R7+0x2a0], RZ ;  /* 0x0002a0ff07007388 */ /* 0x000fe80000000400 */
[----:B------:R-:W-:Y:S04]  /*0280*/  STS.U16 [R7+0xc0], RZ ;  /* 0x0000c0ff07007388 */ /* 0x000fe80000000400 */
[----:B------:R-:W-:Y:S01]  /*0290*/  STS.U16 [R7+0x2c0], RZ ;  /* 0x0002c0ff07007388 */ /* 0x000fe20000000400 */
[----:B0-----:R-:W-:-:S03]  /*02a0*/  FSETP.GE.AND P0, PT, |R22|, 105615, PT ;  /* 0x47ce47801600780b */ /* 0x001fc60003f06200 */
[----:B------:R-:W-:Y:S01]  /*02b0*/  STS.U16 [R7+0xe0], RZ ;  /* 0x0000e0ff07007388 */ /* 0x000fe20000000400 */
[----:B------:R-:W-:-:S03]  /*02c0*/  P2R R4, PR, RZ, 0x1 ;  /* 0x00000001ff047803 */ /* 0x000fc60000000000 */
        /* <DEDUP_REMOVED lines=17> */
[----:B--2---:R-:W-:-:S04]  /*03e0*/  F2FP.F16.F32.PACK_AB R9, R9, R8 ;  /* 0x000000080909723e */ /* 0x004fc800000000ff */
[----:B------:R-:W-:Y:S01]  /*03f0*/  PRMT R0, R9, 0x7632, R0 ;  /* 0x0000763209007816 */ /* 0x000fe20000000000 */
[----:B------:R-:W-:Y:S04]  /*0400*/  STS.U16 [R7], R9 ;  /* 0x0000000907007388 */ /* 0x000fe80000000400 */
[----:B------:R0:W-:Y:S02]  /*0410*/  STS.U16 [R7+0x200], R0 ;  /* 0x0002000007007388 */ /* 0x0001e40000000400 */
[----:B0-----:R-:W-:-:S04]  /*0420*/  FMUL R0, R22, 0.63661974668502807617 ;  /* 0x3f22f98316007820 */ /* 0x001fc80000400000 */
[----:B------:R-:W0:Y:S02]  /*0430*/  F2I.NTZ R6, R0 ;  /* 0x0000000000067305 */ /* 0x000e240000203100 */
[----:B0-----:R-:W-:Y:S01]  /*0440*/  I2FP.F32.S32 R9, R6 ;  /* 0x0000000600097245 */ /* 0x001fe20000201400 */
[----:B------:R-:W-:-:S04]  /*0450*/  IMAD.MOV.U32 R8, RZ, RZ, R6 ;  /* 0x000000ffff087224 */ /* 0x000fc800078e0006 */
        /* <DEDUP_REMOVED lines=16> */
.L_x_19:
        /* <DEDUP_REMOVED lines=11> */
[----:B------:R-:W-:Y:S01]  /*0610*/  ISETP.EQ.AND P5, PT, R20, 0x14, PT ;  /* 0x000000141400780c */ /* 0x000fe20003fa2270 */
[----:B--2---:R-:W-:-:S03]  /*0620*/  IMAD.WIDE.U32 R12, R11, R0, RZ ;  /* 0x000000000b0c7225 */ /* 0x004fc600078e00ff */
[----:B------:R-:W-:-:S04]  /*0630*/  IADD3 R6, P2, PT, R12, R15, RZ ;  /* 0x0000000f0c067210 */ /* 0x000fc80007f5e0ff */
[----:B------:R-:W-:Y:S01]  /*0640*/  IADD3.X R15, PT, PT, R13, UR5, RZ, P2, !PT ;  /* 0x000000050d0f7c10 */ /* 0x000fe200097fe4ff */
[--C-:B------:R-:W-:Y:S01]  /*0650*/  @P0 IMAD.MOV.U32 R4, RZ, RZ, R6.reuse ;  /* 0x000000ffff040224 */ /* 0x100fe200078e0006 */
[C---:B------:R-:W-:Y:S01]  /*0660*/  ISETP.EQ.AND P2, PT, R20.reuse, 0x8, PT ;  /* 0x000000081400780c */ /* 0x040fe20003f42270 */
[--C-:B------:R-:W-:Y:S02]  /*0670*/  @P1 IMAD.MOV.U32 R19, RZ, RZ, R6.reuse ;  /* 0x000000ffff131224 */ /* 0x100fe400078e0006 */
[----:B------:R-:W-:Y:S01]  /*0680*/  @P5 MOV R14, R6 ;  /* 0x00000006000e5202 */ /* 0x000fe20000000f00 */
[--C-:B------:R-:W-:Y:S02]  /*0690*/  @P3 IMAD.MOV.U32 R17, RZ, RZ, R6.reuse ;  /* 0x000000ffff113224 */ /* 0x100fe400078e0006 */
[----:B------:R-:W-:Y:S02]  /*06a0*/  @P4 IMAD.MOV.U32 R16, RZ, RZ, R6 ;  /* 0x000000ffff104224 */ /* 0x000fe400078e0006 */
[----:B------:R-:W-:-:S05]  /*06b0*/  VIADD R20, R20, 0x4 ;  /* 0x0000000414147836 */ /* 0x000fca0000000000 */
[----:B------:R-:W-:Y:S01]  /*06c0*/  @P2 IMAD.MOV.U32 R18, RZ, RZ, R6 ;  /* 0x000000ffff122224 */ /* 0x000fe200078e0006 */
[----:B------:R-:W-:Y:S06]  /*06d0*/  BRA.U UP0, `(.L_x_19) ;  /* 0xfffffffd00a07547 */ /* 0x000fec000b83ffff */
        /* <DEDUP_REMOVED lines=13> */
[--C-:B------:R-:W-:Y:S01]  /*07b0*/  @P3 IMAD.MOV.U32 R0, RZ, RZ, R4.reuse ;  /* 0x000000ffff003224 */ /* 0x100fe200078e0004 */
[C---:B------:R-:W-:Y:S01]  /*07c0*/  ISETP.EQ.AND P3, PT, R11.reuse, -0x4, PT ;  /* 0xfffffffc0b00780c */ /* 0x040fe20003f62270 */
[----:B------:R-:W-:Y:S02]  /*07d0*/  @P4 IMAD.MOV.U32 R10, RZ, RZ, R4 ;  /* 0x000000ffff0a4224 */ /* 0x000fe400078e0004 */
[--C-:B------:R-:W-:Y:S01]  /*07e0*/  @P4 IMAD.MOV.U32 R0, RZ, RZ, R19.reuse ;  /* 0x000000ffff004224 */ /* 0x100fe200078e0013 */
[----:B------:R-:W-:Y:S01]  /*07f0*/  ISETP.EQ.AND P4, PT, R11, RZ, PT ;  /* 0x000000ff0b00720c */ /* 0x000fe20003f82270 */
[----:B------:R-:W-:Y:S01]  /*0800*/  @P0 IMAD.MOV.U32 R10, RZ, RZ, R19 ;  /* 0x000000ffff0a0224 */ /* 0x000fe200078e0013 */
[----:B------:R-:W-:Y:S01]  /*0810*/  @P0 MOV R0, R18 ;  /* 0x0000001200000202 */ /* 0x000fe20000000f00 */
[----:B------:R-:W-:Y:S02]  /*0820*/  @P1 IMAD.MOV.U32 R10, RZ, RZ, R18 ;  /* 0x000000ffff0a1224 */ /* 0x000fe400078e0012 */
[----:B------:R-:W-:-:S02]  /*0830*/  @P1 IMAD.MOV.U32 R0, RZ, RZ, R17 ;  /* 0x000000ffff001224 */ /* 0x000fc400078e0011 */
[----:B------:R-:W-:Y:S02]  /*0840*/  @P2 IMAD.MOV.U32 R10, RZ, RZ, R17 ;  /* 0x000000ffff0a2224 */ /* 0x000fe400078e0011 */
[--C-:B------:R-:W-:Y:S02]  /*0850*/  @P2 IMAD.MOV.U32 R0, RZ, RZ, R16.reuse ;  /* 0x000000ffff002224 */ /* 0x100fe400078e0010 */
[----:B------:R-:W-:Y:S02]  /*0860*/  @P3 IMAD.MOV.U32 R10, RZ, RZ, R16 ;  /* 0x000000ffff0a3224 */ /* 0x000fe400078e0010 */
[--C-:B------:R-:W-:Y:S01]  /*0870*/  @P3 IMAD.MOV.U32 R0, RZ, RZ, R14.reuse ;  /* 0x000000ffff003224 */ /* 0x100fe200078e000e */
[----:B------:R-:W-:Y:S01]  /*0880*/  @P4 MOV R0, R15 ;  /* 0x0000000f00004202 */ /* 0x000fe20000000f00 */
[----:B------:R-:W-:Y:S02]  /*0890*/  @P4 IMAD.MOV.U32 R10, RZ, RZ, R14 ;  /* 0x000000ffff0a4224 */ /* 0x000fe400078e000e */
[----:B------:R-:W-:Y:S01]  /*08a0*/  @P5 IMAD.MOV.U32 R10, RZ, RZ, R15 ;  /* 0x000000ffff0a5224 */ /* 0x000fe200078e000f */
[----:B------:R-:W-:Y:S06]  /*08b0*/  @!P6 BRA `(.L_x_21) ;  /* 0x00000000002ce947 */ /* 0x000fec0003800000 */
[----:B------:R-:W-:Y:S01]  /*08c0*/  @P0 IMAD.MOV.U32 R12, RZ, RZ, R4 ;  /* 0x000000ffff0c0224 */ /* 0x000fe200078e0004 */
[----:B------:R-:W-:Y:S01]  /*08d0*/  ISETP.EQ.AND P0, PT, R11, 0x8, PT ;  /* 0x000000080b00780c */ /* 0x000fe20003f02270 */
[----:B------:R-:W-:Y:S01]  /*08e0*/  @P1 IMAD.MOV.U32 R12, RZ, RZ, R19 ;  /* 0x000000ffff0c1224 */ /* 0x000fe200078e0013 */
[----:B------:R-:W-:Y:S01]  /*08f0*/  LOP3.LUT R11, R6, 0x1f, RZ, 0xc0, !PT ;  /* 0x0000001f060b7812 */ /* 0x000fe200078ec0ff */
[----:B------:R-:W-:Y:S02]  /*0900*/  @P2 IMAD.MOV.U32 R12, RZ, RZ, R18 ;  /* 0x000000ffff0c2224 */ /* 0x000fe400078e0012 */
[----:B------:R-:W-:Y:S01]  /*0910*/  @P3 IMAD.MOV.U32 R12, RZ, RZ, R17 ;  /* 0x000000ffff0c3224 */ /* 0x000fe200078e0011 */
[----:B------:R-:W-:Y:S01]  /*0920*/  SHF.L.W.U32.HI R0, R10, R11, R0 ;  /* 0x0000000b0a007219 */ /* 0x000fe20000010e00 */
[----:B------:R-:W-:Y:S02]  /*0930*/  @P4 IMAD.MOV.U32 R12, RZ, RZ, R16 ;  /* 0x000000ffff0c4224 */ /* 0x000fe400078e0010 */
[----:B------:R-:W-:-:S04]  /*0940*/  @P5 IMAD.MOV.U32 R12, RZ, RZ, R14 ;  /* 0x000000ffff0c5224 */ /* 0x000fc800078e000e */
[----:B------:R-:W-:-:S04]  /*0950*/  @P0 MOV R12, R15 ;  /* 0x0000000f000c0202 */ /* 0x000fc80000000f00 */
[----:B------:R-:W-:-:S07]  /*0960*/  SHF.L.W.U32.HI R10, R12, R11, R10 ;  /* 0x0000000b0c0a7219 */ /* 0x000fce0000010e0a */
.L_x_21:
[----:B------:R-:W-:Y:S05]  /*0970*/  BSYNC.RECONVERGENT B2 ;  /* 0x0000000000027941 */ /* 0x000fea0003800200 */
.L_x_20:
[C---:B------:R-:W-:Y:S01]  /*0980*/  SHF.L.W.U32.HI R6, R10.reuse, 0x2, R0 ;  /* 0x000000020a067819 */ /* 0x040fe20000010e00 */
[----:B------:R-:W-:Y:S01]  /*0990*/  IMAD.SHL.U32 R10, R10, 0x4, RZ ;  /* 0x000000040a0a7824 */ /* 0x000fe200078e00ff */
[----:B------:R-:W-:Y:S01]  /*09a0*/  UMOV UR4, 0x54442d19 ;  /* 0x54442d1900047882 */ /* 0x000fe20000000000 */
[----:B------:R-:W-:Y:S01]  /*09b0*/  UMOV UR5, 0x3bf921fb ;  /* 0x3bf921fb00057882 */ /* 0x000fe20000000000 */
[----:B------:R-:W-:Y:S02]  /*09c0*/  SHF.R.S32.HI R15, RZ, 0x1f, R6 ;  /* 0x0000001fff0f7819 */ /* 0x000fe40000011406 */
[----:B------:R-:W-:Y:S02]  /*09d0*/  SHF.R.U32.HI R0, RZ, 0x1e, R0 ;  /* 0x0000001eff007819 */ /* 0x000fe40000011600 */
[C---:B------:R-:W-:Y:S02]  /*09e0*/  LOP3.LUT R10, R15.reuse, R10, RZ, 0x3c, !PT ;  /* 0x0000000a0f0a7212 */ /* 0x040fe400078e3cff */
[----:B------:R-:W-:-:S02]  /*09f0*/  LOP3.LUT R11, R15, R6, RZ, 0x3c, !PT ;  /* 0x000000060f0b7212 */ /* 0x000fc400078e3cff */
[----:B------:R-:W-:Y:S01]  /*0a00*/  ISETP.GE.AND P0, PT, R6, RZ, PT ;  /* 0x000000ff0600720c */ /* 0x000fe20003f06270 */
[----:B------:R-:W-:-:S03]  /*0a10*/  IMAD.IADD R6, R15, 0x1, -R0 ;  /* 0x000000010f067824 */ /* 0x000fc600078e0a00 */
[----:B------:R-:W0:Y:S02]  /*0a20*/  I2F.F64.S64 R10, R10 ;  /* 0x0000000a000a7312 */ /* 0x000e240000301c00 */
[----:B0-----:R-:W-:-:S10]  /*0a30*/  DMUL R12, R10, UR4 ;  /* 0x000000040a0c7c28 */ /* 0x001fd40008000000 */
[----:B------:R-:W0:Y:S02]  /*0a40*/  F2F.F32.F64 R12, R12 ;  /* 0x0000000c000c7310 */ /* 0x000e240000301000 */
[----:B0-----:R-:W-:-:S07]  /*0a50*/  FSEL R0, R12, -R12, !P0 ;  /* 0x8000000c0c007208 */ /* 0x001fce0004000000 */
.L_x_18:
[----:B------:R-:W-:Y:S05]  /*0a60*/  BSYNC.RECONVERGENT B1 ;  /* 0x0000000000017941 */ /* 0x000fea0003800200 */
.L_x_17:
[----:B------:R-:W-:Y:S02]  /*0a70*/  IMAD.MOV.U32 R15, RZ, RZ, 0x37cbac00 ;  /* 0x37cbac00ff0f7424 */ /* 0x000fe400078e00ff */
[----:B------:R-:W-:Y:S01]  /*0a80*/  FMUL R10, R0, R0 ;  /* 0x00000000000a7220 */ /* 0x000fe20000400000 */
[----:B------:R-:W-:Y:S01]  /*0a90*/  LOP3.LUT R12, R6, 0x1, RZ, 0xc0, !PT ;  /* 0x00000001060c7812 */ /* 0x000fe200078ec0ff */
[----:B------:R-:W-:Y:S01]  /*0aa0*/  IMAD.MOV.U32 R20, RZ, RZ, 0x3c0885e4 ;  /* 0x3c0885e4ff147424 */ /* 0x000fe200078e00ff */
[----:B------:R-:W-:Y:S01]  /*0ab0*/  FSETP.GE.AND P2, PT, |R22|, 105615, PT ;  /* 0x47ce47801600780b */ /* 0x000fe20003f46200 */
[----:B------:R-:W-:Y:S01]  /*0ac0*/  FFMA R11, R10, R15, -0.0013887860113754868507 ;  /* 0xbab607ed0a0b7423 */ /* 0x000fe2000000000f */
[----:B------:R-:W-:Y:S01]  /*0ad0*/  ISETP.NE.U32.AND P0, PT, R12, 0x1, PT ;  /* 0x000000010c00780c */ /* 0x000fe20003f05070 */
[----:B------:R-:W-:Y:S01]  /*0ae0*/  VIADD R6, R6, 0x1 ;  /* 0x0000000106067836 */ /* 0x000fe20000000000 */
[----:B------:R-:W-:Y:S01]  /*0af0*/  BSSY.RECONVERGENT B1, `(.L_x_22) ;  /* 0x0000067000017945 */ /* 0x000fe20003800200 */
[----:B------:R-:W-:Y:S01]  /*0b00*/  IMAD.MOV.U32 R21, RZ, RZ, 0x3e2aaaa8 ;  /* 0x3e2aaaa8ff157424 */ /* 0x000fe200078e00ff */
[----:B------:R-:W-:-:S02]  /*0b10*/  FSEL R11, R11, -0.00019574658654164522886, P0 ;  /* 0xb94d41530b0b7808 */ /* 0x000fc40000000000 */
[----:B------:R-:W-:Y:S02]  /*0b20*/  FSEL R13, R20, 0.041666727513074874878, !P0 ;  /* 0x3d2aaabb140d7808 */ /* 0x000fe40004000000 */
[----:B------:R-:W-:Y:S02]  /*0b30*/  LOP3.LUT P1, RZ, R6, 0x2, RZ, 0xc0, !PT ;  /* 0x0000000206ff7812 */ /* 0x000fe4000782c0ff */
[----:B------:R-:W-:Y:S01]  /*0b40*/  FSEL R0, R0, 1, !P0 ;  /* 0x3f80000000007808 */ /* 0x000fe20004000000 */
[----:B------:R-:W-:Y:S01]  /*0b50*/  FFMA R13, R10, R11, R13 ;  /* 0x0000000b0a0d7223 */ /* 0x000fe2000000000d */
[----:B------:R-:W-:-:S03]  /*0b60*/  FSEL R6, -R21, -0.4999999701976776123, !P0 ;  /* 0xbeffffff15067808 */ /* 0x000fc60004000100 */
[C---:B------:R-:W-:Y:S02]  /*0b70*/  FFMA R11, R10.reuse, R0, RZ ;  /* 0x000000000a0b7223 */ /* 0x040fe400000000ff */
[----:B------:R-:W-:-:S04]  /*0b80*/  FFMA R6, R10, R13, R6 ;  /* 0x0000000d0a067223 */ /* 0x000fc80000000006 */
[----:B------:R-:W-:Y:S01]  /*0b90*/  FFMA R0, R11, R6, R0 ;  /* 0x000000060b007223 */ /* 0x000fe20000000000 */
[----:B------:R-:W-:-:S03]  /*0ba0*/  VIADD R6, R7, 0x400 ;  /* 0x0000040007067836 */ /* 0x000fc60000000000 */
[----:B------:R-:W-:-:S05]  /*0bb0*/  @P1 FADD R0, RZ, -R0 ;  /* 0x80000000ff001221 */ /* 0x000fca0000000000 */
[----:B------:R-:W-:-:S05]  /*0bc0*/  F2FP.F16.F32.PACK_AB R0, RZ, R0 ;  /* 0x00000000ff00723e */ /* 0x000fca00000000ff */
[----:B------:R0:W-:Y:S01]  /*0bd0*/  STS.U16 [R7+0x400], R0 ;  /* 0x0004000007007388 */ /* 0x0001e20000000400 */
[----:B------:R-:W-:Y:S05]  /*0be0*/  @!P2 BRA `(.L_x_23) ;  /* 0x00000004005ca947 */ /* 0x000fea0003800000 */
[----:B------:R-:W-:-:S13]  /*0bf0*/  FSETP.NEU.AND P0, PT, |R22|, +INF , PT ;  /* 0x7f8000001600780b */ /* 0x000fda0003f0d200 */
[----:B------:R-:W-:Y:S01]  /*0c00*/  @!P0 FMUL R9, RZ, R22 ;  /* 0x00000016ff098220 */ /* 0x000fe20000400000 */
[----:B------:R-:W-:Y:S01]  /*0c10*/  @!P0 MOV R8, RZ ;  /* 0x000000ff00088202 */ /* 0x000fe20000000f00 */
[----:B------:R-:W-:Y:S06]  /*0c20*/  @!P0 BRA `(.L_x_23) ;  /* 0x00000004004c8947 */ /* 0x000fec0003800000 */
[----:B------:R-:W1:Y:S01]  /*0c30*/  LDC.64 R8, c[0x4][RZ] ;  /* 0x01000000ff087b82 */ /* 0x000e620000000a00 */
[----:B0-----:R-:W-:Y:S01]  /*0c40*/  IMAD.SHL.U32 R0, R22, 0x100, RZ ;  /* 0x0000010016007824 */ /* 0x001fe200078e00ff */
[----:B------:R-:W-:Y:S01]  /*0c50*/  UMOV UR4, URZ ;  /* 0x000000ff00047c82 */ /* 0x000fe20008000000 */
[----:B------:R-:W-:Y:S02]  /*0c60*/  IMAD.MOV.U32 R23, RZ, RZ, RZ ;  /* 0x000000ffff177224 */ /* 0x000fe400078e00ff */
[----:B------:R-:W-:Y:S01]  /*0c70*/  IMAD.MOV.U32 R25, RZ, RZ, RZ ;  /* 0x000000ffff197224 */ /* 0x000fe200078e00ff */
[----:B------:R-:W-:-:S07]  /*0c80*/  LOP3.LUT R27, R0, 0x80000000, RZ, 0xfc, !PT ;  /* 0x80000000001b7812 */ /* 0x000fce00078efcff */
.L_x_24:
[----:B-1----:R-:W-:-:S06]  /*0c90*/  IMAD.WIDE.U32 R10, R25, 0x4, R8 ;  /* 0x00000004190a7825 */ /* 0x002fcc00078e0008 */
[----:B------:R-:W2:Y:S01]  /*0ca0*/  LDG.E.CONSTANT R10, desc[UR6][R10.64] ;  /* 0x000000060a0a7981 */ /* 0x000ea2000c1e9900 */
[C---:B------:R-:W-:Y:S02]  /*0cb0*/  IMAD.SHL.U32 R0, R25.reuse, 0x4, RZ ;  /* 0x0000000419007824 */ /* 0x040fe400078e00ff */
[----:B------:R-:W-:-:S03]  /*0cc0*/  VIADD R25, R25, 0x1 ;  /* 0x0000000119197836 */ /* 0x000fc60000000000 */
        /* <DEDUP_REMOVED lines=12> */
[----:B------:R-:W-:Y:S01]  /*0d90*/  @P4 MOV R18, R0 ;  /* 0x0000000000124202 */ /* 0x000fe20000000f00 */
[--C-:B------:R-:W-:Y:S02]  /*0da0*/  @P3 IMAD.MOV.U32 R17, RZ, RZ, R0.reuse ;  /* 0x000000ffff113224 */ /* 0x100fe400078e0000 */
[--C-:B------:R-:W-:Y:S02]  /*0db0*/  @P2 IMAD.MOV.U32 R16, RZ, RZ, R0.reuse ;  /* 0x000000ffff102224 */ /* 0x100fe400078e0000 */
[----:B------:R-:W-:-:S06]  /*0dc0*/  @P1 IMAD.MOV.U32 R14, RZ, RZ, R0 ;  /* 0x000000ffff0e1224 */ /* 0x000fcc00078e0000 */
        /* <DEDUP_REMOVED lines=20> */
[--C-:B------:R-:W-:Y:S02]  /*0f10*/  @P2 IMAD.MOV.U32 R0, RZ, RZ, R18.reuse ;  /* 0x000000ffff002224 */ /* 0x100fe400078e0012 */
[----:B------:R-:W-:Y:S02]  /*0f20*/  @P1 IMAD.MOV.U32 R8, RZ, RZ, R18 ;  /* 0x000000ffff081224 */ /* 0x000fe400078e0012 */
[--C-:B------:R-:W-:Y:S01]  /*0f30*/  @P1 IMAD.MOV.U32 R0, RZ, RZ, R17.reuse ;  /* 0x000000ffff001224 */ /* 0x100fe200078e0011 */
[----:B------:R-:W-:Y:S01]  /*0f40*/  @P0 MOV R0, R16 ;  /* 0x0000001000000202 */ /* 0x000fe20000000f00 */
[----:B------:R-:W-:-:S02]  /*0f50*/  @P0 IMAD.MOV.U32 R8, RZ, RZ, R17 ;  /* 0x000000ffff080224 */ /* 0x000fc400078e0011 */
[----:B------:R-:W-:Y:S02]  /*0f60*/  @P3 IMAD.MOV.U32 R8, RZ, RZ, R16 ;  /* 0x000000ffff083224 */ /* 0x000fe400078e0010 */
[--C-:B------:R-:W-:Y:S02]  /*0f70*/  @P3 IMAD.MOV.U32 R0, RZ, RZ, R14.reuse ;  /* 0x000000ffff003224 */ /* 0x100fe400078e000e */
[----:B------:R-:W-:Y:S02]  /*0f80*/  @P5 IMAD.MOV.U32 R8, RZ, RZ, R14 ;  /* 0x000000ffff085224 */ /* 0x000fe400078e000e */
[--C-:B------:R-:W-:Y:S02]  /*0f90*/  @P5 IMAD.MOV.U32 R0, RZ, RZ, R23.reuse ;  /* 0x000000ffff005224 */ /* 0x100fe400078e0017 */
[----:B------:R-:W-:Y:S01]  /*0fa0*/  @P4 IMAD.MOV.U32 R8, RZ, RZ, R23 ;  /* 0x000000ffff084224 */ /* 0x000fe200078e0017 */
[----:B------:R-:W-:Y:S06]  /*0fb0*/  @!P6 BRA `(.L_x_26) ;  /* 0x00000000002ce947 */ /* 0x000fec0003800000 */
[----:B------:R-:W-:Y:S01]  /*0fc0*/  @P2 IMAD.MOV.U32 R9, RZ, RZ, R4 ;  /* 0x000000ffff092224 */ /* 0x000fe200078e0004 */
[----:B------:R-:W-:Y:S01]  /*0fd0*/  @P1 MOV R9, R19 ;  /* 0x0000001300091202 */ /* 0x000fe20000000f00 */
[----:B------:R-:W-:Y:S01]  /*0fe0*/  @P0 IMAD.MOV.U32 R9, RZ, RZ, R18 ;  /* 0x000000ffff090224 */ /* 0x000fe200078e0012 */
[----:B------:R-:W-:Y:S01]  /*0ff0*/  ISETP.EQ.AND P0, PT, R10, 0x8, PT ;  /* 0x000000080a00780c */ /* 0x000fe20003f02270 */
[----:B------:R-:W-:Y:S01]  /*1000*/  @P3 IMAD.MOV.U32 R9, RZ, RZ, R17 ;  /* 0x000000ffff093224 */ /* 0x000fe200078e0011 */
[----:B------:R-:W-:Y:S01]  /*1010*/  LOP3.LUT R11, R22, 0x1f, RZ, 0xc0, !PT ;  /* 0x0000001f160b7812 */ /* 0x000fe200078ec0ff */
[----:B------:R-:W-:Y:S02]  /*1020*/  @P5 IMAD.MOV.U32 R9, RZ, RZ, R16 ;  /* 0x000000ffff095224 */ /* 0x000fe400078e0010 */
[----:B------:R-:W-:Y:S01]  /*1030*/  @P4 IMAD.MOV.U32 R9, RZ, RZ, R14 ;  /* 0x000000ffff094224 */ /* 0x000fe200078e000e */
[----:B------:R-:W-:-:S07]  /*1040*/  SHF.L.W.U32.HI R0, R8, R11, R0 ;  /* 0x0000000b08007219 */ /* 0x000fce0000010e00 */
[----:B------:R-:W-:-:S05]  /*1050*/  @P0 IMAD.MOV.U32 R9, RZ, RZ, R23 ;  /* 0x000000ffff090224 */ /* 0x000fca00078e0017 */
[----:B------:R-:W-:-:S07]  /*1060*/  SHF.L.W.U32.HI R8, R9, R11, R8 ;  /* 0x0000000b09087219 */ /* 0x000fce0000010e08 */
.L_x_26:
[----:B------:R-:W-:Y:S05]  /*1070*/  BSYNC.RECONVERGENT B2 ;  /* 0x0000000000027941 */ /* 0x000fea0003800200 */
.L_x_25:
        /* <DEDUP_REMOVED lines=8> */
[----:B------:R-:W-:-:S04]  /*1100*/  SHF.R.U32.HI R0, RZ, 0x1e, R0 ;  /* 0x0000001eff007819 */ /* 0x000fc80000011600 */
[----:B------:R-:W0:Y:S01]  /*1110*/  I2F.F64.S64 R10, R10 ;  /* 0x0000000a000a7312 */ /* 0x000e220000301c00 */
[----:B------:R-:W-:Y:S01]  /*1120*/  IADD3 R8, PT, PT, -R0, R23, RZ ;  /* 0x0000001700087210 */ /* 0x000fe20007ffe1ff */
[----:B0-----:R-:W-:-:S10]  /*1130*/  DMUL R12, R10, UR4 ;  /* 0x000000040a0c7c28 */ /* 0x001fd40008000000 */
[----:B------:R-:W0:Y:S02]  /*1140*/  F2F.F32.F64 R12, R12 ;  /* 0x0000000c000c7310 */ /* 0x000e240000301000 */
[----:B0-----:R-:W-:-:S07]  /*1150*/  FSEL R9, R12, -R12, !P0 ;  /* 0x8000000c0c097208 */ /* 0x001fce0004000000 */
.L_x_23:
[----:B------:R-:W-:Y:S05]  /*1160*/  BSYNC.RECONVERGENT B1 ;  /* 0x0000000000017941 */ /* 0x000fea0003800200 */
.L_x_22:
[----:B------:R-:W-:Y:S01]  /*1170*/  FMUL R10, R9, R9 ;  /* 0x00000009090a7220 */ /* 0x000fe20000400000 */
[C---:B0-----:R-:W-:Y:S02]  /*1180*/  LOP3.LUT R0, R8.reuse, 0x1, RZ, 0xc0, !PT ;  /* 0x0000000108007812 */ /* 0x041fe400078ec0ff */
[----:B------:R-:W-:Y:S01]  /*1190*/  LOP3.LUT P1, RZ, R8, 0x2, RZ, 0xc0, !PT ;  /* 0x0000000208ff7812 */ /* 0x000fe2000782c0ff */
[----:B------:R-:W-:Y:S01]  /*11a0*/  FFMA R15, R10, R15, -0.0013887860113754868507 ;  /* 0xbab607ed0a0f7423 */ /* 0x000fe2000000000f */
[----:B------:R-:W-:-:S04]  /*11b0*/  ISETP.NE.U32.AND P0, PT, R0, 0x1, PT ;  /* 0x000000010000780c */ /* 0x000fc80003f05070 */
[----:B------:R-:W-:Y:S02]  /*11c0*/  FSEL R11, R20, 0.041666727513074874878, P0 ;  /* 0x3d2aaabb140b7808 */ /* 0x000fe40000000000 */
[----:B------:R-:W-:Y:S02]  /*11d0*/  FSEL R15, R15, -0.00019574658654164522886, !P0 ;  /* 0xb94d41530f0f7808 */ /* 0x000fe40004000000 */
[----:B------:R-:W-:Y:S02]  /*11e0*/  FSEL R0, R9, 1, P0 ;  /* 0x3f80000009007808 */ /* 0x000fe40000000000 */
[----:B------:R-:W-:Y:S01]  /*11f0*/  FSEL R8, -R21, -0.4999999701976776123, P0 ;  /* 0xbeffffff15087808 */ /* 0x000fe20000000100 */
[C---:B------:R-:W-:Y:S01]  /*1200*/  FFMA R11, R10.reuse, R15, R11 ;  /* 0x0000000f0a0b7223 */ /* 0x040fe2000000000b */
[----:B------:R-:W-:Y:S02]  /*1210*/  IMAD.MOV.U32 R15, RZ, RZ, 0x1 ;  /* 0x00000001ff0f7424 */ /* 0x000fe400078e00ff */
[C---:B------:R-:W-:Y:S01]  /*1220*/  FFMA R9, R10.reuse, R0, RZ ;  /* 0x000000000a097223 */ /* 0x040fe200000000ff */
[----:B------:R-:W-:-:S04]  /*1230*/  FFMA R8, R10, R11, R8 ;  /* 0x0000000b0a087223 */ /* 0x000fc80000000008 */
[----:B------:R-:W-:-:S04]  /*1240*/  FFMA R0, R9, R8, R0 ;  /* 0x0000000809007223 */ /* 0x000fc80000000000 */
[----:B------:R-:W-:-:S05]  /*1250*/  @P1 FADD R0, RZ, -R0 ;  /* 0x80000000ff001221 */ /* 0x000fca0000000000 */
[----:B------:R-:W-:-:S05]  /*1260*/  F2FP.F16.F32.PACK_AB R0, RZ, R0 ;  /* 0x00000000ff00723e */ /* 0x000fca00000000ff */
[----:B------:R0:W-:Y:S02]  /*1270*/  STS.U16 [R7+0x600], R0 ;  /* 0x0006000007007388 */ /* 0x0001e40000000400 */
.L_x_37:
[----:B-1----:R-:W1:Y:S01]  /*1280*/  I2F.F64.U32 R8, R15 ;  /* 0x0000000f00087312 */ /* 0x002e620000201800 */
[----:B------:R-:W-:Y:S01]  /*1290*/  BSSY.RECONVERGENT B1, `(.L_x_27) ;  /* 0x000006d000017945 */ /* 0x000fe20003800200 */
[----:B-1----:R-:W-:-:S08]  /*12a0*/  DMUL R8, R2, R8 ;  /* 0x0000000802087228 */ /* 0x002fd00000000000 */
[----:B------:R-:W-:-:S10]  /*12b0*/  DMUL R20, R8, 0.0625 ;  /* 0x3fb0000008147828 */ /* 0x000fd40000000000 */
[----:B------:R-:W0:Y:S02]  /*12c0*/  F2F.F32.F64 R20, R20 ;  /* 0x0000001400147310 */ /* 0x000e240000301000 */
[C---:B0-----:R-:W-:Y:S01]  /*12d0*/  FMUL R0, R20.reuse, 0.63661974668502807617 ;  /* 0x3f22f98314007820 */ /* 0x041fe20000400000 */
[----:B------:R-:W-:-:S05]  /*12e0*/  FSETP.GE.AND P0, PT, |R20|, 105615, PT ;  /* 0x47ce47801400780b */ /* 0x000fca0003f06200 */
        /* <DEDUP_REMOVED lines=19> */
.L_x_29:
        /* <DEDUP_REMOVED lines=18> */
[----:B------:R-:W-:Y:S01]  /*1540*/  @P4 MOV R16, R0 ;  /* 0x0000000000104202 */ /* 0x000fe20000000f00 */
[--C-:B------:R-:W-:Y:S02]  /*1550*/  @P1 IMAD.MOV.U32 R19, RZ, RZ, R0.reuse ;  /* 0x000000ffff131224 */ /* 0x100fe400078e0000 */
[--C-:B------:R-:W-:Y:S02]  /*1560*/  @P2 IMAD.MOV.U32 R18, RZ, RZ, R0.reuse ;  /* 0x000000ffff122224 */ /* 0x100fe400078e0000 */
[--C-:B------:R-:W-:Y:S02]  /*1570*/  @P3 IMAD.MOV.U32 R17, RZ, RZ, R0.reuse ;  /* 0x000000ffff113224 */ /* 0x100fe400078e0000 */
        /* <DEDUP_REMOVED lines=15> */
[--C-:B------:R-:W-:Y:S01]  /*1670*/  @P3 IMAD.MOV.U32 R0, RZ, RZ, R4.reuse ;  /* 0x000000ffff003224 */ /* 0x100fe200078e0004 */
[C---:B------:R-:W-:Y:S01]  /*1680*/  ISETP.EQ.AND P3, PT, R13.reuse, -0x4, PT ;  /* 0xfffffffc0d00780c */ /* 0x040fe20003f62270 */
[----:B------:R-:W-:Y:S01]  /*1690*/  @P4 IMAD.MOV.U32 R10, RZ, RZ, R4 ;  /* 0x000000ffff0a4224 */ /* 0x000fe200078e0004 */
[----:B------:R-:W-:Y:S01]  /*16a0*/  @P4 MOV R0, R19 ;  /* 0x0000001300004202 */ /* 0x000fe20000000f00 */
[----:B------:R-:W-:Y:S01]  /*16b0*/  @P2 IMAD.MOV.U32 R10, RZ, RZ, R19 ;  /* 0x000000ffff0a2224 */ /* 0x000fe200078e0013 */
[----:B------:R-:W-:Y:S01]  /*16c0*/  ISETP.EQ.AND P4, PT, R13, 0x4, PT ;  /* 0x000000040d00780c */ /* 0x000fe20003f82270 */
[--C-:B------:R-:W-:Y:S02]  /*16d0*/  @P2 IMAD.MOV.U32 R0, RZ, RZ, R18.reuse ;  /* 0x000000ffff002224 */ /* 0x100fe400078e0012 */
[----:B------:R-:W-:Y:S02]  /*16e0*/  @P1 IMAD.MOV.U32 R10, RZ, RZ, R18 ;  /* 0x000000ffff0a1224 */ /* 0x000fe400078e0012 */
[----:B------:R-:W-:-:S02]  /*16f0*/  @P1 IMAD.MOV.U32 R0, RZ, RZ, R17 ;  /* 0x000000ffff001224 */ /* 0x000fc400078e0011 */
[----:B------:R-:W-:Y:S02]  /*1700*/  @P0 IMAD.MOV.U32 R10, RZ, RZ, R17 ;  /* 0x000000ffff0a0224 */ /* 0x000fe400078e0011 */
[----:B------:R-:W-:Y:S01]  /*1710*/  @P0 IMAD.MOV.U32 R0, RZ, RZ, R16 ;  /* 0x000000ffff000224 */ /* 0x000fe200078e0010 */
[----:B------:R-:W-:Y:S01]  /*1720*/  @P3 MOV R10, R16 ;  /* 0x00000010000a3202 */ /* 0x000fe20000000f00 */
[--C-:B------:R-:W-:Y:S02]  /*1730*/  @P3 IMAD.MOV.U32 R0, RZ, RZ, R14.reuse ;  /* 0x000000ffff003224 */ /* 0x100fe400078e000e */
[----:B------:R-:W-:Y:S02]  /*1740*/  @P5 IMAD.MOV.U32 R10, RZ, RZ, R14 ;  /* 0x000000ffff0a5224 */ /* 0x000fe400078e000e */
[--C-:B------:R-:W-:Y:S02]  /*1750*/  @P5 IMAD.MOV.U32 R0, RZ, RZ, R7.reuse ;  /* 0x000000ffff005224 */ /* 0x100fe400078e0007 */
[----:B------:R-:W-:Y:S01]  /*1760*/  @P4 IMAD.MOV.U32 R10, RZ, RZ, R7 ;  /* 0x000000ffff0a4224 */ /* 0x000fe200078e0007 */
        /* <DEDUP_REMOVED lines=8> */
[----:B------:R-:W-:Y:S01]  /*17f0*/  SHF.L.W.U32.HI R0, R10, R9, R0 ;  /* 0x000000090a007219 */ /* 0x000fe20000010e00 */
[----:B------:R-:W-:-:S10]  /*1800*/  @P4 IMAD.MOV.U32 R11, RZ, RZ, R14 ;  /* 0x000000ffff0b4224 */ /* 0x000fd400078e000e */
[----:B------:R-:W-:-:S05]  /*1810*/  @P0 IMAD.MOV.U32 R11, RZ, RZ, R7 ;  /* 0x000000ffff0b0224 */ /* 0x000fca00078e0007 */
[----:B------:R-:W-:-:S07]  /*1820*/  SHF.L.W.U32.HI R10, R11, R9, R10 ;  /* 0x000000090b0a7219 */ /* 0x000fce0000010e0a */
.L_x_31:
[----:B------:R-:W-:Y:S05]  /*1830*/  BSYNC.RECONVERGENT B2 ;  /* 0x0000000000027941 */ /* 0x000fea0003800200 */
.L_x_30:
[C-C-:B------:R-:W-:Y:S01]  /*1840*/  SHF.L.W.U32.HI R7, R10.reuse, 0x2, R0.reuse ;  /* 0x000000020a077819 */ /* 0x140fe20000010e00 */
[----:B------:R-:W-:Y:S01]  /*1850*/  IMAD.SHL.U32 R10, R10, 0x4, RZ ;  /* 0x000000040a0a7824 */ /* 0x000fe200078e00ff */
[----:B------:R-:W-:Y:S01]  /*1860*/  UMOV UR4, 0x54442d19 ;  /* 0x54442d1900047882 */ /* 0x000fe20000000000 */
[----:B------:R-:W-:Y:S01]  /*1870*/  UMOV UR5, 0x3bf921fb ;  /* 0x3bf921fb00057882 */ /* 0x000fe20000000000 */
[----:B------:R-:W-:Y:S02]  /*1880*/  SHF.R.S32.HI R9, RZ, 0x1f, R7 ;  /* 0x0000001fff097819 */ /* 0x000fe40000011407 */
[----:B------:R-:W-:Y:S02]  /*1890*/  SHF.R.U32.HI R0, RZ, 0x1e, R0 ;  /* 0x0000001eff007819 */ /* 0x000fe40000011600 */
[C---:B------:R-:W-:Y:S02]  /*18a0*/  LOP3.LUT R10, R9.reuse, R10, RZ, 0x3c, !PT ;  /* 0x0000000a090a7212 */ /* 0x040fe400078e3cff */
[----:B------:R-:W-:-:S02]  /*18b0*/  LOP3.LUT R11, R9, R7, RZ, 0x3c, !PT ;  /* 0x00000007090b7212 */ /* 0x000fc400078e3cff */
[----:B------:R-:W-:Y:S02]  /*18c0*/  ISETP.GE.AND P0, PT, R20, RZ, PT ;  /* 0x000000ff1400720c */ /* 0x000fe40003f06270 */
[C---:B------:R-:W-:Y:S02]  /*18d0*/  LEA.HI R0, R7.reuse, R0, RZ, 0x1 ;  /* 0x0000000007007211 */ /* 0x040fe400078f08ff */
[----:B------:R-:W0:Y:S01]  /*18e0*/  I2F.F64.S64 R10, R10 ;  /* 0x0000000a000a7312 */ /* 0x000e220000301c00 */
[----:B------:R-:W-:Y:S02]  /*18f0*/  LOP3.LUT R9, R7, R20, RZ, 0x3c, !PT ;  /* 0x0000001407097212 */ /* 0x000fe400078e3cff */
[----:B------:R-:W-:Y:S02]  /*1900*/  IMAD.MOV R7, RZ, RZ, -R0 ;  /* 0x000000ffff077224 */ /* 0x000fe400078e0a00 */
[----:B------:R-:W-:-:S04]  /*1910*/  ISETP.GE.AND P1, PT, R9, RZ, PT ;  /* 0x000000ff0900720c */ /* 0x000fc80003f26270 */
[----:B------:R-:W-:Y:S01]  /*1920*/  @!P0 MOV R0, R7 ;  /* 0x0000000700008202 */ /* 0x000fe20000000f00 */
[----:B0-----:R-:W-:-:S10]  /*1930*/  DMUL R22, R10, UR4 ;  /* 0x000000040a167c28 */ /* 0x001fd40008000000 */
[----:B------:R-:W0:Y:S02]  /*1940*/  F2F.F32.F64 R22, R22 ;  /* 0x0000001600167310 */ /* 0x000e240000301000 */
[----:B0-----:R-:W-:-:S07]  /*1950*/  FSEL R9, -R22, R22, !P1 ;  /* 0x0000001616097208 */ /* 0x001fce0004800100 */
.L_x_28:
[----:B------:R-:W-:Y:S05]  /*1960*/  BSYNC.RECONVERGENT B1 ;  /* 0x0000000000017941 */ /* 0x000fea0003800200 */
.L_x_27:
[----:B------:R-:W-:Y:S02]  /*1970*/  IMAD.MOV.U32 R21, RZ, RZ, 0x37cbac00 ;  /* 0x37cbac00ff157424 */ /* 0x000fe400078e00ff */
[----:B------:R-:W-:Y:S01]  /*1980*/  FMUL R10, R9, R9 ;  /* 0x00000009090a7220 */ /* 0x000fe20000400000 */
[----:B------:R-:W-:Y:S01]  /*1990*/  LOP3.LUT R7, R0, 0x1, RZ, 0xc0, !PT ;  /* 0x0000000100077812 */ /* 0x000fe200078ec0ff */
[----:B------:R-:W-:Y:S01]  /*19a0*/  IMAD.MOV.U32 R22, RZ, RZ, 0x3c0885e4 ;  /* 0x3c0885e4ff167424 */ /* 0x000fe200078e00ff */
[----:B------:R-:W-:Y:S01]  /*19b0*/  BSSY.RECONVERGENT B1, `(.L_x_32) ;  /* 0x000006f000017945 */ /* 0x000fe20003800200 */
[----:B------:R-:W-:Y:S01]  /*19c0*/  FFMA R11, R10, R21, -0.0013887860113754868507 ;  /* 0xbab607ed0a0b7423 */ /* 0x000fe20000000015 */
[----:B------:R-:W-:Y:S01]  /*19d0*/  ISETP.NE.U32.AND P0, PT, R7, 0x1, PT ;  /* 0x000000010700780c */ /* 0x000fe20003f05070 */
[----:B------:R-:W-:Y:S02]  /*19e0*/  VIADD R0, R0, 0x1 ;  /* 0x0000000100007836 */ /* 0x000fe40000000000 */
[----:B------:R-:W-:Y:S01]  /*19f0*/  IMAD.MOV.U32 R7, RZ, RZ, 0x3e2aaaa8 ;  /* 0x3e2aaaa8ff077424 */ /* 0x000fe200078e00ff */
[----:B------:R-:W-:Y:S01]  /*1a00*/  FSEL R11, R11, -0.00019574658654164522886, P0 ;  /* 0xb94d41530b0b7808 */ /* 0x000fe20000000000 */
[----:B------:R-:W-:Y:S01]  /*1a10*/  IMAD R23, R15, 0x20, R6 ;  /* 0x000000200f177824 */ /* 0x000fe200078e0206 */
[----:B------:R-:W-:-:S02]  /*1a20*/  FSEL R13, R22, 0.041666727513074874878, !P0 ;  /* 0x3d2aaabb160d7808 */ /* 0x000fc40004000000 */
[----:B------:R-:W-:Y:S02]  /*1a30*/  LOP3.LUT P1, RZ, R0, 0x2, RZ, 0xc0, !PT ;  /* 0x0000000200ff7812 */ /* 0x000fe4000782c0ff */
[----:B------:R-:W-:Y:S01]  /*1a40*/  FSEL R0, R9, 1, !P0 ;  /* 0x3f80000009007808 */ /* 0x000fe20004000000 */
[----:B------:R-:W-:Y:S01]  /*1a50*/  FFMA R11, R10, R11, R13 ;  /* 0x0000000b0a0b7223 */ /* 0x000fe2000000000d */
[----:B------:R-:W-:Y:S02]  /*1a60*/  FSEL R24, -R7, -0.4999999701976776123, !P0 ;  /* 0xbeffffff07187808 */ /* 0x000fe40004000100 */
[----:B------:R-:W-:Y:S01]  /*1a70*/  FSETP.GE.AND P0, PT, |R20|, 105615, PT ;  /* 0x47ce47801400780b */ /* 0x000fe20003f06200 */
[C---:B------:R-:W-:Y:S02]  /*1a80*/  FFMA R9, R10.reuse, R0, RZ ;  /* 0x000000000a097223 */ /* 0x040fe400000000ff */
[----:B------:R-:W-:-:S04]  /*1a90*/  FFMA R11, R10, R11, R24 ;  /* 0x0000000b0a0b7223 */ /* 0x000fc80000000018 */
[----:B------:R-:W-:-:S04]  /*1aa0*/  FFMA R0, R9, R11, R0 ;  /* 0x0000000b09007223 */ /* 0x000fc80000000000 */
[----:B------:R-:W-:-:S05]  /*1ab0*/  @P1 FADD R0, RZ, -R0 ;  /* 0x80000000ff001221 */ /* 0x000fca0000000000 */
[----:B------:R-:W-:-:S05]  /*1ac0*/  F2FP.F16.F32.PACK_AB R0, RZ, R0 ;  /* 0x00000000ff00723e */ /* 0x000fca00000000ff */
[----:B------:R0:W-:Y:S01]  /*1ad0*/  STS.U16 [R23], R0 ;  /* 0x0000000017007388 */ /* 0x0001e20000000400 */
[----:B------:R-:W-:Y:S05]  /*1ae0*/  @!P0 BRA `(.L_x_33) ;  /* 0x00000004006c8947 */ /* 0x000fea0003800000 */
[----:B------:R-:W-:-:S13]  /*1af0*/  FSETP.NEU.AND P0, PT, |R20|, +INF , PT ;  /* 0x7f8000001400780b */ /* 0x000fda0003f0d200 */
[----:B------:R-:W-:Y:S01]  /*1b00*/  @!P0 FMUL R8, RZ, R20 ;  /* 0x00000014ff088220 */ /* 0x000fe20000400000 */
[----:B------:R-:W-:Y:S01]  /*1b10*/  @!P0 IMAD.MOV.U32 R12, RZ, RZ, RZ ;  /* 0x000000ffff0c8224 */ /* 0x000fe200078e00ff */
[----:B------:R-:W-:Y:S06]  /*1b20*/  @!P0 BRA `(.L_x_33) ;  /* 0x00000004005c8947 */ /* 0x000fec0003800000 */
[----:B------:R-:W1:Y:S01]  /*1b30*/  LDC.64 R8, c[0x4][RZ] ;  /* 0x01000000ff087b82 */ /* 0x000e620000000a00 */
[----:B0-----:R-:W-:Y:S01]  /*1b40*/  SHF.L.U32 R0, R20, 0x8, RZ ;  /* 0x0000000814007819 */ /* 0x001fe200000006ff */
[----:B------:R-:W-:Y:S01]  /*1b50*/  IMAD.MOV.U32 R25, RZ, RZ, RZ ;  /* 0x000000ffff197224 */ /* 0x000fe200078e00ff */
[----:B------:R-:W-:Y:S01]  /*1b60*/  UMOV UR4, URZ ;  /* 0x000000ff00047c82 */ /* 0x000fe20008000000 */
[----:B------:R-:W-:Y:S01]  /*1b70*/  IMAD.MOV.U32 R27, RZ, RZ, RZ ;  /* 0x000000ffff1b7224 */ /* 0x000fe200078e00ff */
[----:B------:R-:W-:-:S07]  /*1b80*/  LOP3.LUT R29, R0, 0x80000000, RZ, 0xfc, !PT ;  /* 0x80000000001d7812 */ /* 0x000fce00078efcff */
.L_x_34:
        /* <DEDUP_REMOVED lines=34> */
[----:B------:R-:W-:Y:S01]  /*1db0*/  @P3 IMAD.MOV.U32 R0, RZ, RZ, R4 ;  /* 0x000000ffff003224 */ /* 0x000fe200078e0004 */
[C---:B------:R-:W-:Y:S01]  /*1dc0*/  ISETP.EQ.AND P3, PT, R11.reuse, -0x4, PT ;  /* 0xfffffffc0b00780c */ /* 0x040fe20003f62270 */
[--C-:B------:R-:W-:Y:S01]  /*1dd0*/  @P4 IMAD.MOV.U32 R0, RZ, RZ, R19.reuse ;  /* 0x000000ffff004224 */ /* 0x100fe200078e0013 */
[----:B------:R-:W-:Y:S01]  /*1de0*/  @P4 MOV R8, R4 ;  /* 0x0000000400084202 */ /* 0x000fe20000000f00 */
[----:B------:R-:W-:Y:S01]  /*1df0*/  @P2 IMAD.MOV.U32 R8, RZ, RZ, R19 ;  /* 0x000000ffff082224 */ /* 0x000fe200078e0013 */
[----:B------:R-:W-:Y:S01]  /*1e00*/  ISETP.EQ.AND P4, PT, R11, RZ, PT ;  /* 0x000000ff0b00720c */ /* 0x000fe20003f82270 */
        /* <DEDUP_REMOVED lines=22> */
.L_x_36:
[----:B------:R-:W-:Y:S05]  /*1f70*/  BSYNC.RECONVERGENT B2 ;  /* 0x0000000000027941 */ /* 0x000fea0003800200 */
.L_x_35:
        /* <DEDUP_REMOVED lines=18> */
.L_x_33:
[----:B------:R-:W-:Y:S05]  /*20a0*/  BSYNC.RECONVERGENT B1 ;  /* 0x0000000000017941 */ /* 0x000fea0003800200 */
.L_x_32:
[----:B------:R-:W-:Y:S01]  /*20b0*/  FMUL R9, R8, R8 ;  /* 0x0000000808097220 */ /* 0x000fe20000400000 */
[C---:B0-----:R-:W-:Y:S01]  /*20c0*/  LOP3.LUT R0, R12.reuse, 0x1, RZ, 0xc0, !PT ;  /* 0x000000010c007812 */ /* 0x041fe200078ec0ff */
[----:B------:R-:W-:Y:S01]  /*20d0*/  VIADD R15, R15, 0x1 ;  /* 0x000000010f0f7836 */ /* 0x000fe20000000000 */
[----:B------:R-:W-:Y:S01]  /*20e0*/  LOP3.LUT P1, RZ, R12, 0x2, RZ, 0xc0, !PT ;  /* 0x000000020cff7812 */ /* 0x000fe2000782c0ff */
[----:B------:R-:W-:Y:S01]  /*20f0*/  FFMA R21, R9, R21, -0.0013887860113754868507 ;  /* 0xbab607ed09157423 */ /* 0x000fe20000000015 */
[----:B------:R-:W-:-:S04]  /*2100*/  ISETP.NE.U32.AND P0, PT, R0, 0x1, PT ;  /* 0x000000010000780c */ /* 0x000fc80003f05070 */
[----:B------:R-:W-:Y:S02]  /*2110*/  FSEL R22, R22, 0.041666727513074874878, P0 ;  /* 0x3d2aaabb16167808 */ /* 0x000fe40000000000 */
[----:B------:R-:W-:Y:S02]  /*2120*/  FSEL R10, R21, -0.00019574658654164522886, !P0 ;  /* 0xb94d4153150a7808 */ /* 0x000fe40004000000 */
        /* <DEDUP_REMOVED lines=11> */
.L_x_16:
[----:B------:R-:W-:Y:S05]  /*21e0*/  BSYNC.RECONVERGENT B0 ;  /* 0x0000000000007941 */ /* 0x000fea0003800200 */
.L_x_15:
[----:B------:R-:W0:Y:S01]  /*21f0*/  LDCU UR4, c[0x0][0x390] ;  /* 0x00007200ff0477ac */ /* 0x000e220008000800 */
[----:B-1----:R-:W1:Y:S01]  /*2200*/  S2R R0, SR_TID.X ;  /* 0x0000000000007919 */ /* 0x002e620000002100 */
[----:B------:R-:W-:Y:S01]  /*2210*/  BAR.SYNC.DEFER_BLOCKING 0x0 ;  /* 0x0000000000007b1d */ /* 0x000fe20000010000 */
[----:B0-----:R-:W-:Y:S02]  /*2220*/  ISETP.GE.AND P0, PT, R5, UR4, PT ;  /* 0x0000000405007c0c */ /* 0x001fe4000bf06270 */
[----:B-1----:R-:W-:-:S11]  /*2230*/  ISETP.GT.U32.AND P1, PT, R0, 0xf, PT ;  /* 0x0000000f0000780c */ /* 0x002fd60003f24070 */
        /* <DEDUP_REMOVED lines=11> */
[--C-:B------:R-:W-:Y:S01]  /*22f0*/  IMAD R5, R4, 0x8, R3.reuse ;  /* 0x0000000804057824 */ /* 0x100fe200078e0203 */
[----:B------:R-:W-:Y:S02]  /*2300*/  LOP3.LUT R3, R6, 0x8, R3, 0xe2, !PT ;  /* 0x0000000806037812 */ /* 0x000fe400078ee203 */
[----:B------:R-:W-:Y:S01]  /*2310*/  SHF.L.U32 R4, R4, 0x3, RZ ;  /* 0x0000000304047819 */ /* 0x000fe200000006ff */
[----:B------:R-:W-:Y:S01]  /*2320*/  VIADD R6, R26, 0x600 ;  /* 0x000006001a067836 */ /* 0x000fe20000000000 */
[----:B------:R-:W-:Y:S01]  /*2330*/  LOP3.LUT R2, R8, 0x8, RZ, 0xe2, !PT ;  /* 0x0000000808027812 */ /* 0x000fe200078ee2ff */
[----:B------:R-:W-:-:S02]  /*2340*/  VIADD R25, R26, 0x200 ;  /* 0x000002001a197836 */ /* 0x000fc40000000000 */
[----:B------:R-:W-:Y:S02]  /*2350*/  IMAD R3, R3, 0x10, R4 ;  /* 0x0000001003037824 */ /* 0x000fe400078e0204 */
[----:B------:R-:W-:Y:S02]  /*2360*/  IMAD R5, R5, 0x10, R2 ;  /* 0x0000001005057824 */ /* 0x000fe400078e0202 */
[----:B------:R-:W-:Y:S01]  /*2370*/  VIADD R2, R26, 0x400 ;  /* 0x000004001a027836 */ /* 0x000fe20000000000 */
[----:B------:R-:W-:Y:S01]  /*2380*/  LEA R18, R3, R26, 0x1 ;  /* 0x0000001a03127211 */ /* 0x000fe200078e08ff */
[C---:B------:R-:W-:Y:S02]  /*2390*/  IMAD.U32 R27, R5.reuse, 0x2, R6 ;  /* 0x00000002051b7824 */ /* 0x040fe400078e0006 */
[----:B------:R-:W-:Y:S02]  /*23a0*/  IMAD.U32 R28, R5, 0x2, R2 ;  /* 0x00000002051c7824 */ /* 0x000fe400078e0002 */
[----:B------:R-:W-:Y:S01]  /*23b0*/  IMAD.U32 R14, R3, 0x2, R25 ;  /* 0x00000002030e7824 */ /* 0x000fe200078e0019 */
        /* <DEDUP_REMOVED lines=14> */
[----:B------:R-:W-:Y:S02]  /*24a0*/  SHF.R.U32.HI R12, RZ, 0x2, R24 ;  /* 0x00000002ff0c7819 */ /* 0x000fe40000011618 */
[----:B------:R-:W-:Y:S01]  /*24b0*/  LOP3.LUT R13, R24, 0x3, RZ, 0xc0, !PT ;  /* 0x00000003180d7812 */ /* 0x000fe200078ec0ff */
[----:B------:R-:W-:Y:S02]  /*24c0*/  HADD2 R11, R23, -R11 ;  /* 0x8000000b170b7230 */ /* 0x000fe40000000000 */
[----:B------:R-:W-:Y:S02]  /*24d0*/  HADD2 R10, R22, -R10 ;  /* 0x8000000a160a7230 */ /* 0x000fe40000000000 */
[----:B------:R-:W-:-:S03]  /*24e0*/  IMAD R12, R12, 0x8, R13 ;  /* 0x000000080c0c7824 */ /* 0x000fc600078e020d */
[----:B------:R-:W-:Y:S02]  /*24f0*/  HADD2 R5, R21, R5 ;  /* 0x0000000515057230 */ /* 0x000fe40000000000 */
[C---:B------:R-:W-:Y:S02]  /*2500*/  IMAD.U32 R26, R12.reuse, 0x4, R26 ;  /* 0x000000040c1a7824 */ /* 0x040fe400078e001a */
[----:B------:R-:W-:Y:S02]  /*2510*/  HADD2 R4, R20, R4 ;  /* 0x0000000414047230 */ /* 0x000fe40000000000 */
[----:B------:R-:W-:Y:S01]  /*2520*/  IMAD.U32 R12, R12, 0x4, R25 ;  /* 0x000000040c0c7824 */ /* 0x000fe200078e0019 */
[----:B------:R0:W-:Y:S01]  /*2530*/  STS [R26], R2 ;  /* 0x000000021a007388 */ /* 0x0001e20000000800 */
[----:B------:R-:W-:Y:S02]  /*2540*/  HADD2 R7, R17, R7 ;  /* 0x0000000711077230 */ /* 0x000fe40000000000 */
[----:B------:R-:W-:Y:S01]  /*2550*/  HADD2 R6, R16, R6 ;  /* 0x0000000610067230 */ /* 0x000fe20000000000 */
[----:B------:R0:W-:Y:S04]  /*2560*/  STS [R26+0x100], R3 ;  /* 0x000100031a007388 */ /* 0x0001e80000000800 */
[----:B------:R0:W-:Y:S04]  /*2570*/  STS [R26+0x10], R10 ;  /* 0x0000100a1a007388 */ /* 0x0001e80000000800 */
[----:B------:R0:W-:Y:S04]  /*2580*/  STS [R26+0x110], R11 ;  /* 0x0001100b1a007388 */ /* 0x0001e80000000800 */
[----:B------:R0:W-:Y:S04]  /*2590*/  STS [R12], R4 ;  /* 0x000000040c007388 */ /* 0x0001e80000000800 */
[----:B------:R0:W-:Y:S04]  /*25a0*/  STS [R12+0x100], R5 ;  /* 0x000100050c007388 */ /* 0x0001e80000000800 */
[----:B------:R0:W-:Y:S04]  /*25b0*/  STS [R12+0x10], R6 ;  /* 0x000010060c007388 */ /* 0x0001e80000000800 */
[----:B------:R0:W-:Y:S02]  /*25c0*/  STS [R12+0x110], R7 ;  /* 0x000110070c007388 */ /* 0x0001e40000000800 */
.L_x_38:
        /* <DEDUP_REMOVED lines=20> */
.L_x_39:
        /* <DEDUP_REMOVED lines=15> */
.L_x_67:


//--------------------- .text._Z21real2DTensorFFTKernelPK6float2PS_ii --------------------------
	.section	.text._Z21real2DTensorFFTKernelPK6float2PS_ii,"ax",@progbits
	.align	128
        .global         _Z21real2DTensorFFTKernelPK6float2PS_ii
        .type           _Z21real2DTensorFFTKernelPK6float2PS_ii,@function
        .size           _Z21real2DTensorFFTKernelPK6float2PS_ii,(.L_x_65 - _Z21real2DTensorFFTKernelPK6float2PS_ii)
        .other          _Z21real2DTensorFFTKernelPK6float2PS_ii,@"STO_CUDA_ENTRY STV_DEFAULT"
_Z21real2DTensorFFTKernelPK6float2PS_ii:
.text._Z21real2DTensorFFTKernelPK6float2PS_ii:
[----:B------:R-:W0:Y:S01]  /*0000*/  LDC R1, c[0x0][0x37c] ;  /* 0x0000df00ff017b82 */ /* 0x000e220000000800 */
[----:B------:R-:W1:Y:S07]  /*0010*/  S2R R2, SR_TID.X ;  /* 0x0000000000027919 */ /* 0x000e6e0000002100 */
[----:B------:R-:W2:Y:S01]  /*0020*/  LDC R0, c[0x0][0x360] ;  /* 0x0000d800ff007b82 */ /* 0x000ea20000000800 */
[----:B------:R-:W3:Y:S01]  /*0030*/  LDCU UR5, c[0x0][0x394] ;  /* 0x00007280ff0577ac */ /* 0x000ee20008000800 */
[----:B0-----:R-:W-:-:S06]  /*0040*/  VIADD R1, R1, 0xffffffe0 ;  /* 0xffffffe001017836 */ /* 0x001fcc0000000000 */
[----:B------:R-:W0:Y:S01]  /*0050*/  S2UR UR4, SR_CTAID.X ;  /* 0x00000000000479c3 */ /* 0x000e220000002500 */
[----:B--2---:R-:W-:Y:S02]  /*0060*/  SHF.R.U32.HI R3, RZ, 0x5, R0 ;  /* 0x00000005ff037819 */ /* 0x004fe40000011600 */
[----:B-1----:R-:W-:-:S05]  /*0070*/  SHF.R.U32.HI R4, RZ, 0x5, R2 ;  /* 0x00000005ff047819 */ /* 0x002fca0000011602 */
[----:B0-----:R-:W-:-:S05]  /*0080*/  IMAD R28, R3, UR4, R4 ;  /* 0x00000004031c7c24 */ /* 0x001fca000f8e0204 */
[----:B---3--:R-:W-:-:S13]  /*0090*/  ISETP.GE.AND P0, PT, R28, UR5, PT ;  /* 0x000000051c007c0c */ /* 0x008fda000bf06270 */
[----:B------:R-:W-:Y:S05]  /*00a0*/  @P0 EXIT ;  /* 0x000000000000094d */ /* 0x000fea0003800000 */
[----:B------:R-:W0:Y:S01]  /*00b0*/  LDCU UR4, c[0x0][0x390] ;  /* 0x00007200ff0477ac */ /* 0x000e220008000800 */
[----:B------:R-:W-:Y:S01]  /*00c0*/  IMAD.MOV.U32 R3, RZ, RZ, R2 ;  /* 0x000000ffff037224 */ /* 0x000fe200078e0002 */
[----:B------:R-:W-:Y:S01]  /*00d0*/  BSSY.RECONVERGENT B0, `(.L_x_40) ;  /* 0x0000024000007945 */ /* 0x000fe20003800200 */
[----:B------:R-:W1:Y:S01]  /*00e0*/  LDCU.64 UR6, c[0x0][0x358] ;  /* 0x00006b00ff0677ac */ /* 0x000e620008000a00 */
[----:B------:R-:W2:Y:S01]  /*00f0*/  LDCU UR8, c[0x0][0x390] ;  /* 0x00007200ff0877ac */ /* 0x000ea20008000800 */
[----:B0-----:R-:W-:-:S04]  /*0100*/  IMAD.U32 R24, RZ, RZ, UR4 ;  /* 0x00000004ff187e24 */ /* 0x001fc8000f8e00ff */
[-C--:B------:R-:W-:Y:S01]  /*0110*/  IMAD R2, R24, R24.reuse, RZ ;  /* 0x0000001818027224 */ /* 0x080fe200078e02ff */
[----:B------:R-:W-:-:S13]  /*0120*/  ISETP.GE.AND P0, PT, R3, R24, PT ;  /* 0x000000180300720c */ /* 0x000fda0003f06270 */
[----:B-12---:R-:W-:Y:S05]  /*0130*/  @P0 BRA `(.L_x_41) ;  /* 0x0000000000740947 */ /* 0x006fea0003800000 */
[----:B------:R-:W0:Y:S01]  /*0140*/  LDC.64 R6, c[0x0][0x380] ;  /* 0x0000e000ff067b82 */ /* 0x000e220000000a00 */
[----:B------:R-:W-:Y:S01]  /*0150*/  SHF.R.U32.HI R5, RZ, 0x4, R24 ;  /* 0x00000004ff057819 */ /* 0x000fe20000011618 */
[----:B------:R-:W-:-:S07]  /*0160*/  IMAD.MOV.U32 R11, RZ, RZ, R3 ;  /* 0x000000ffff0b7224 */ /* 0x000fce00078e0003 */
.L_x_44:
[----:B-1----:R-:W-:Y:S01]  /*0170*/  SHF.R.S32.HI R8, RZ, 0x1f, R11 ;  /* 0x0000001fff087819 */ /* 0x002fe2000001140b */
[----:B------:R-:W-:Y:S01]  /*0180*/  BSSY.RECONVERGENT B1, `(.L_x_42) ;  /* 0x0000015000017945 */ /* 0x000fe20003800200 */
[----:B------:R-:W-:Y:S02]  /*0190*/  IMAD.U32 R24, RZ, RZ, UR8 ;  /* 0x00000008ff187e24 */ /* 0x000fe4000f8e00ff */
[----:B------:R-:W-:-:S04]  /*01a0*/  LEA.HI R10, R8, R11, RZ, 0x4 ;  /* 0x0000000b080a7211 */ /* 0x000fc800078f20ff */
[----:B------:R-:W-:-:S04]  /*01b0*/  SHF.R.S32.HI R12, RZ, 0x4, R10 ;  /* 0x00000004ff0c7819 */ /* 0x000fc8000001140a */
[----:B------:R-:W-:-:S13]  /*01c0*/  ISETP.GE.AND P0, PT, R12, R5, PT ;  /* 0x000000050c00720c */ /* 0x000fda0003f06270 */
[----:B------:R-:W-:Y:S05]  /*01d0*/  @P0 BRA `(.L_x_43) ;  /* 0x00000000003c0947 */ /* 0x000fea0003800000 */
[----:B------:R-:W-:-:S04]  /*01e0*/  IMAD R9, R28, UR8, R11 ;  /* 0x000000081c097c24 */ /* 0x000fc8000f8e020b */
[----:B0-----:R-:W-:-:S06]  /*01f0*/  IMAD.WIDE R8, R9, 0x8, R6 ;  /* 0x0000000809087825 */ /* 0x001fcc00078e0206 */
[----:B------:R-:W2:Y:S01]  /*0200*/  LDG.E.64 R8, desc[UR6][R8.64] ;  /* 0x0000000608087981 */ /* 0x000ea2000c1e1b00 */
[----:B------:R-:W0:Y:S01]  /*0210*/  S2UR UR5, SR_CgaCtaId ;  /* 0x00000000000579c3 */ /* 0x000e220000008800 */
[----:B------:R-:W-:Y:S01]  /*0220*/  LOP3.LUT R10, R10, 0x7ffffff0, RZ, 0xc0, !PT ;  /* 0x7ffffff00a0a7812 */ /* 0x000fe200078ec0ff */
[----:B------:R-:W-:-:S04]  /*0230*/  UMOV UR4, 0x400 ;  /* 0x0000040000047882 */ /* 0x000fc80000000000 */
[----:B------:R-:W-:-:S04]  /*0240*/  IMAD.IADD R10, R11, 0x1, -R10 ;  /* 0x000000010b0a7824 */ /* 0x000fc800078e0a0a */
[----:B------:R-:W-:Y:S01]  /*0250*/  IMAD R10, R12, 0x10, R10 ;  /* 0x000000100c0a7824 */ /* 0x000fe200078e020a */
[----:B0-----:R-:W-:-:S06]  /*0260*/  ULEA UR4, UR5, UR4, 0x18 ;  /* 0x0000000405047291 */ /* 0x001fcc000f8ec0ff */
[----:B------:R-:W-:-:S05]  /*0270*/  LEA R13, R10, UR4, 0x1 ;  /* 0x000000040a0d7c11 */ /* 0x000fca000f8e08ff */
[----:B------:R-:W-:Y:S01]  /*0280*/  IMAD R10, R2, 0x2, R13 ;  /* 0x00000002020a7824 */ /* 0x000fe200078e020d */
[----:B--2---:R-:W-:-:S04]  /*0290*/  F2FP.F16.F32.PACK_AB R9, R9, R8 ;  /* 0x000000080909723e */ /* 0x004fc800000000ff */
[----:B------:R-:W-:Y:S01]  /*02a0*/  PRMT R8, R9, 0x7632, R8 ;  /* 0x0000763209087816 */ /* 0x000fe20000000008 */
[----:B------:R1:W-:Y:S04]  /*02b0*/  STS.U16 [R13], R9 ;  /* 0x000000090d007388 */ /* 0x0003e80000000400 */
[----:B------:R1:W-:Y:S02]  /*02c0*/  STS.U16 [R10], R8 ;  /* 0x000000080a007388 */ /* 0x0003e40000000400 */
.L_x_43:
[----:B------:R-:W-:Y:S05]  /*02d0*/  BSYNC.RECONVERGENT B1 ;  /* 0x0000000000017941 */ /* 0x000fea0003800200 */
.L_x_42:
[----:B------:R-:W-:-:S05]  /*02e0*/  IMAD.IADD R11, R0, 0x1, R11 ;  /* 0x00000001000b7824 */ /* 0x000fca00078e020b */
[----:B------:R-:W-:-:S13]  /*02f0*/  ISETP.GE.AND P0, PT, R11, R24, PT ;  /* 0x000000180b00720c */ /* 0x000fda0003f06270 */
[----:B------:R-:W-:Y:S05]  /*0300*/  @!P0 BRA `(.L_x_44) ;  /* 0xfffffffc00988947 */ /* 0x000fea000383ffff */
.L_x_41:
[----:B------:R-:W-:Y:S05]  /*0310*/  BSYNC.RECONVERGENT B0 ;  /* 0x0000000000007941 */ /* 0x000fea0003800200 */
.L_x_40:
[----:B-1----:R-:W1:Y:S01]  /*0320*/  S2R R8, SR_CgaCtaId ;  /* 0x0000000000087919 */ /* 0x002e620000008800 */
[----:B0-----:R-:W-:Y:S01]  /*0330*/  SHF.R.U32.HI R6, RZ, 0x2, R2 ;  /* 0x00000002ff067819 */ /* 0x001fe20000011602 */
[----:B------:R-:W-:Y:S01]  /*0340*/  BSSY.RECONVERGENT B0, `(.L_x_45) ;  /* 0x00000e7000007945 */ /* 0x000fe20003800200 */
[----:B------:R-:W-:Y:S02]  /*0350*/  MOV R5, 0x400 ;  /* 0x0000040000057802 */ /* 0x000fe40000000f00 */
[----:B------:R-:W-:Y:S02]  /*0360*/  ISETP.GE.U32.AND P0, PT, R3, R6, PT ;  /* 0x000000060300720c */ /* 0x000fe40003f06070 */
[----:B-1----:R-:W-:-:S05]  /*0370*/  LEA R5, R8, R5, 0x18 ;  /* 0x0000000508057211 */ /* 0x002fca00078ec0ff */
[----:B------:R-:W-:-:S06]  /*0380*/  IMAD R5, R2, 0x2, R5 ;  /* 0x0000000202057824 */ /* 0x000fcc00078e0205 */
[----:B------:R-:W-:Y:S05]  /*0390*/  @P0 BRA `(.L_x_46) ;  /* 0x0000000c00840947 */ /* 0x000fea0003800000 */
[----:B------:R-:W-:Y:S01]  /*03a0*/  SHF.R.S32.HI R7, RZ, 0x1f, R24 ;  /* 0x0000001fff077819 */ /* 0x000fe20000011418 */
[----:B------:R-:W-:Y:S01]  /*03b0*/  UMOV UR4, 0x54442d18 ;  /* 0x54442d1800047882 */ /* 0x000fe20000000000 */
[----:B------:R-:W-:Y:S01]  /*03c0*/  IABS R11, R3 ;  /* 0x00000003000b7213 */ /* 0x000fe20000000000 */
[----:B------:R-:W-:Y:S01]  /*03d0*/  UMOV UR5, 0x401921fb ;  /* 0x401921fb00057882 */ /* 0x000fe20000000000 */
[----:B------:R-:W-:Y:S01]  /*03e0*/  LEA.HI R7, R7, R24, RZ, 0x2 ;  /* 0x0000001807077211 */ /* 0x000fe200078f10ff */
[----:B------:R-:W-:Y:S01]  /*03f0*/  BSSY.RECONVERGENT B1, `(.L_x_47) ;  /* 0x0000034000017945 */ /* 0x000fe20003800200 */
[----:B------:R-:W0:Y:S01]  /*0400*/  I2F.F64 R24, R24 ;  /* 0x0000001800187312 */ /* 0x000e220000201c00 */
[----:B------:R-:W-:Y:S01]  /*0410*/  IMAD R22, R2, 0x2, R5 ;  /* 0x0000000202167824 */ /* 0x000fe200078e0205 */
[----:B------:R-:W-:-:S04]  /*0420*/  SHF.R.S32.HI R10, RZ, 0x2, R7 ;  /* 0x00000002ff0a7819 */ /* 0x000fc80000011407 */
[-C--:B------:R-:W-:Y:S02]  /*0430*/  IABS R12, R10.reuse ;  /* 0x0000000a000c7213 */ /* 0x080fe40000000000 */
[----:B------:R-:W-:Y:S02]  /*0440*/  IABS R13, R10 ;  /* 0x0000000a000d7213 */ /* 0x000fe40000000000 */
[----:B------:R-:W1:Y:S08]  /*0450*/  I2F.RP R8, R12 ;  /* 0x0000000c00087306 */ /* 0x000e700000209400 */
[----:B-1----:R-:W1:Y:S02]  /*0460*/  MUFU.RCP R8, R8 ;  /* 0x0000000800087308 */ /* 0x002e640000001000 */
[----:B-1----:R-:W-:-:S02]  /*0470*/  VIADD R6, R8, 0xffffffe ;  /* 0x0ffffffe08067836 */ /* 0x002fc40000000000 */
[----:B------:R-:W-:-:S04]  /*0480*/  IMAD.MOV R8, RZ, RZ, -R13 ;  /* 0x000000ffff087224 */ /* 0x000fc800078e0a0d */
[----:B------:R1:W2:Y:S02]  /*0490*/  F2I.FTZ.U32.TRUNC.NTZ R7, R6 ;  /* 0x0000000600077305 */ /* 0x0002a4000021f000 */
[----:B-1----:R-:W-:Y:S02]  /*04a0*/  IMAD.MOV.U32 R6, RZ, RZ, RZ ;  /* 0x000000ffff067224 */ /* 0x002fe400078e00ff */
[----:B--2---:R-:W-:-:S04]  /*04b0*/  IMAD.MOV R9, RZ, RZ, -R7 ;  /* 0x000000ffff097224 */ /* 0x004fc800078e0a07 */
[----:B------:R-:W-:-:S04]  /*04c0*/  IMAD R9, R9, R12, RZ ;  /* 0x0000000c09097224 */ /* 0x000fc800078e02ff */
[----:B------:R-:W-:-:S06]  /*04d0*/  IMAD.HI.U32 R7, R7, R9, R6 ;  /* 0x0000000907077227 */ /* 0x000fcc00078e0006 */
[----:B------:R-:W-:-:S04]  /*04e0*/  IMAD.HI.U32 R6, R7, R11, RZ ;  /* 0x0000000b07067227 */ /* 0x000fc800078e00ff */
[----:B------:R-:W-:Y:S01]  /*04f0*/  IMAD R7, R6, R8, R11 ;  /* 0x0000000806077224 */ /* 0x000fe200078e020b */
[----:B------:R-:W-:-:S04]  /*0500*/  LOP3.LUT R8, R3, R10, RZ, 0x3c, !PT ;  /* 0x0000000a03087212 */ /* 0x000fc800078e3cff */
[----:B------:R-:W-:Y:S02]  /*0510*/  ISETP.GT.U32.AND P1, PT, R12, R7, PT ;  /* 0x000000070c00720c */ /* 0x000fe40003f24070 */
[----:B------:R-:W-:-:S11]  /*0520*/  ISETP.GE.AND P2, PT, R8, RZ, PT ;  /* 0x000000ff0800720c */ /* 0x000fd60003f46270 */
[----:B------:R-:W-:Y:S02]  /*0530*/  @!P1 IMAD.IADD R7, R7, 0x1, -R12 ;  /* 0x0000000107079824 */ /* 0x000fe400078e0a0c */
[----:B------:R-:W-:Y:S01]  /*0540*/  @!P1 VIADD R6, R6, 0x1 ;  /* 0x0000000106069836 */ /* 0x000fe20000000000 */
[----:B------:R-:W-:Y:S02]  /*0550*/  ISETP.NE.AND P1, PT, R10, RZ, PT ;  /* 0x000000ff0a00720c */ /* 0x000fe40003f25270 */
[----:B------:R-:W-:Y:S02]  /*0560*/  ISETP.GE.U32.AND P0, PT, R7, R12, PT ;  /* 0x0000000c0700720c */ /* 0x000fe40003f06070 */
[----:B0-----:R-:W0:Y:S11]  /*0570*/  MUFU.RCP64H R7, R25 ;  /* 0x0000001900077308 */ /* 0x001e360000001800 */
[----:B------:R-:W-:-:S04]  /*0580*/  @P0 VIADD R6, R6, 0x1 ;  /* 0x0000000106060836 */ /* 0x000fc80000000000 */
[----:B------:R-:W-:Y:S02]  /*0590*/  IMAD.MOV.U32 R14, RZ, RZ, R6 ;  /* 0x000000ffff0e7224 */ /* 0x000fe400078e0006 */
[----:B------:R-:W-:Y:S02]  /*05a0*/  IMAD.MOV.U32 R6, RZ, RZ, 0x1 ;  /* 0x00000001ff067424 */ /* 0x000fe400078e00ff */
[----:B------:R-:W-:Y:S01]  /*05b0*/  @!P2 IMAD.MOV R14, RZ, RZ, -R14 ;  /* 0x000000ffff0ea224 */ /* 0x000fe200078e0a0e */
[----:B------:R-:W-:-:S03]  /*05c0*/  @!P1 LOP3.LUT R14, RZ, R10, RZ, 0x33, !PT ;  /* 0x0000000aff0e9212 */ /* 0x000fc600078e33ff */
[----:B0-----:R-:W-:Y:S02]  /*05d0*/  DFMA R8, -R24, R6, 1 ;  /* 0x3ff000001808742b */ /* 0x001fe40000000106 */
[----:B------:R-:W-:-:S04]  /*05e0*/  IMAD.MOV R15, RZ, RZ, -R14 ;  /* 0x000000ffff0f7224 */ /* 0x000fc800078e0a0e */
[----:B------:R-:W-:Y:S02]  /*05f0*/  IMAD R15, R10, R15, R3 ;  /* 0x0000000f0a0f7224 */ /* 0x000fe400078e0203 */
[----:B------:R-:W-:Y:S02]  /*0600*/  DFMA R12, R8, R8, R8 ;  /* 0x00000008080c722b */ /* 0x000fe40000000008 */
[----:B------:R-:W0:Y:S06]  /*0610*/  I2F.F64 R8, R14 ;  /* 0x0000000e00087312 */ /* 0x000e2c0000201c00 */
[----:B------:R-:W-:-:S02]  /*0620*/  DFMA R6, R6, R12, R6 ;  /* 0x0000000c0606722b */ /* 0x000fc40000000006 */
[----:B------:R-:W1:Y:S06]  /*0630*/  I2F.F64.U32 R12, R15 ;  /* 0x0000000f000c7312 */ /* 0x000e6c0000201800 */
[----:B------:R-:W-:Y:S02]  /*0640*/  DFMA R10, -R24, R6, 1 ;  /* 0x3ff00000180a742b */ /* 0x000fe40000000106 */
[----:B0-----:R-:W-:-:S06]  /*0650*/  DMUL R8, R8, -UR4 ;  /* 0x8000000408087c28 */ /* 0x001fcc0008000000 */
[----:B------:R-:W-:Y:S02]  /*0660*/  DFMA R6, R6, R10, R6 ;  /* 0x0000000a0606722b */ /* 0x000fe40000000006 */
[----:B-1----:R-:W-:-:S08]  /*0670*/  DMUL R12, R8, R12 ;  /* 0x0000000c080c7228 */ /* 0x002fd00000000000 */
[----:B------:R-:W-:Y:S02]  /*0680*/  DMUL R8, R12, R6 ;  /* 0x000000060c087228 */ /* 0x000fe40000000000 */
[----:B------:R-:W-:-:S06]  /*0690*/  FSETP.GEU.AND P1, PT, |R13|, 6.5827683646048100446e-37, PT ;  /* 0x036000000d00780b */ /* 0x000fcc0003f2e200 */
[----:B------:R-:W-:-:S08]  /*06a0*/  DFMA R10, -R24, R8, R12 ;  /* 0x00000008180a722b */ /* 0x000fd0000000010c */
[----:B------:R-:W-:-:S10]  /*06b0*/  DFMA R6, R6, R10, R8 ;  /* 0x0000000a0606722b */ /* 0x000fd40000000008 */
[----:B------:R-:W-:-:S05]  /*06c0*/  FFMA R8, RZ, R25, R7 ;  /* 0x00000019ff087223 */ /* 0x000fca0000000007 */
[----:B------:R-:W-:-:S13]  /*06d0*/  FSETP.GT.AND P0, PT, |R8|, 1.469367938527859385e-39, PT ;  /* 0x001000000800780b */ /* 0x000fda0003f04200 */
[----:B------:R-:W-:Y:S05]  /*06e0*/  @P0 BRA P1, `(.L_x_48) ;  /* 0x0000000000100947 */ /* 0x000fea0000800000 */
[----:B------:R-:W-:-:S07]  /*06f0*/  MOV R6, 0x710 ;  /* 0x0000071000067802 */ /* 0x000fce0000000f00 */
[----:B------:R-:W-:Y:S05]  /*0700*/  CALL.REL.NOINC `($__internal_0_$__cuda_sm20_div_rn_f64_full) ;  /* 0x0000001000407944 */ /* 0x000fea0003c00000 */
[----:B------:R-:W-:Y:S02]  /*0710*/  IMAD.MOV.U32 R6, RZ, RZ, R16 ;  /* 0x000000ffff067224 */ /* 0x000fe400078e0010 */
[----:B------:R-:W-:-:S07]  /*0720*/  IMAD.MOV.U32 R7, RZ, RZ, R17 ;  /* 0x000000ffff077224 */ /* 0x000fce00078e0011 */
.L_x_48:
[----:B------:R-:W-:Y:S05]  /*0730*/  BSYNC.RECONVERGENT B1 ;  /* 0x0000000000017941 */ /* 0x000fea0003800200 */
.L_x_47:
[----:B------:R-:W0:Y:S01]  /*0740*/  F2F.F32.F64 R11, R6 ;  /* 0x00000006000b7310 */ /* 0x000e220000301000 */
[----:B------:R-:W-:Y:S01]  /*0750*/  BSSY.RECONVERGENT B1, `(.L_x_49) ;  /* 0x0000042000017945 */ /* 0x000fe20003800200 */
        /* <DEDUP_REMOVED lines=15> */
[----:B------:R-:W0:Y:S01]  /*0850*/  LDCU.64 UR8, c[0x4][URZ] ;  /* 0x01000000ff0877ac */ /* 0x000e220008000a00 */
[----:B------:R-:W-:Y:S02]  /*0860*/  IMAD.MOV.U32 R10, RZ, RZ, RZ ;  /* 0x000000ffff0a7224 */ /* 0x000fe400078e00ff */
[----:B------:R-:W-:Y:S01]  /*0870*/  IMAD.MOV.U32 R6, RZ, RZ, R1 ;  /* 0x000000ffff067224 */ /* 0x000fe200078e0001 */
[----:B------:R-:W-:Y:S01]  /*0880*/  LOP3.LUT R17, R7, 0x80000000, RZ, 0xfc, !PT ;  /* 0x8000000007117812 */ /* 0x000fe200078efcff */
[----:B------:R-:W-:Y:S01]  /*0890*/  UMOV UR5, URZ ;  /* 0x000000ff00057c82 */ /* 0x000fe20008000000 */
[----:B------:R-:W-:-:S05]  /*08a0*/  UMOV UR4, URZ ;  /* 0x000000ff00047c82 */ /* 0x000fca0008000000 */
.L_x_51:
[----:B0-----:R-:W-:Y:S02]  /*08b0*/  IMAD.U32 R12, RZ, RZ, UR8 ;  /* 0x00000008ff0c7e24 */ /* 0x001fe4000f8e00ff */
[----:B------:R-:W-:-:S05]  /*08c0*/  IMAD.U32 R13, RZ, RZ, UR9 ;  /* 0x00000009ff0d7e24 */ /* 0x000fca000f8e00ff */
[----:B------:R-:W2:Y:S01]  /*08d0*/  LDG.E.CONSTANT R8, desc[UR6][R12.64] ;  /* 0x000000060c087981 */ /* 0x000ea2000c1e9900 */
[----:B------:R-:W-:Y:S02]  /*08e0*/  UIADD3 UR8, UP0, UPT, UR8, 0x4, URZ ;  /* 0x0000000408087890 */ /* 0x000fe4000ff1e0ff */
[----:B------:R-:W-:Y:S02]  /*08f0*/  UIADD3 UR4, UPT, UPT, UR4, 0x1, URZ ;  /* 0x0000000104047890 */ /* 0x000fe4000fffe0ff */
[----:B------:R-:W-:Y:S02]  /*0900*/  UIADD3.X UR9, UPT, UPT, URZ, UR9, URZ, UP0, !UPT ;  /* 0x00000009ff097290 */ /* 0x000fe400087fe4ff */
[----:B------:R-:W-:Y:S01]  /*0910*/  UISETP.NE.AND UP0, UPT, UR4, 0x6, UPT ;  /* 0x000000060400788c */ /* 0x000fe2000bf05270 */
[----:B--2---:R-:W-:-:S03]  /*0920*/  IMAD.WIDE.U32 R8, R8, R17, RZ ;  /* 0x0000001108087225 */ /* 0x004fc600078e00ff */
[----:B------:R-:W-:-:S04]  /*0930*/  IADD3 R7, P0, PT, R8, R10, RZ ;  /* 0x0000000a08077210 */ /* 0x000fc80007f1e0ff */
[----:B------:R-:W-:Y:S01]  /*0940*/  IADD3.X R10, PT, PT, R9, UR5, RZ, P0, !PT ;  /* 0x00000005090a7c10 */ /* 0x000fe200087fe4ff */
[----:B------:R0:W-:Y:S02]  /*0950*/  STL [R6], R7 ;  /* 0x0000000706007387 */ /* 0x0001e40000100800 */
[----:B0-----:R-:W-:Y:S01]  /*0960*/  VIADD R6, R6, 0x4 ;  /* 0x0000000406067836 */ /* 0x001fe20000000000 */
[----:B------:R-:W-:Y:S06]  /*0970*/  BRA.U UP0, `(.L_x_51) ;  /* 0xfffffffd00cc7547 */ /* 0x000fec000b83ffff */
[----:B------:R-:W-:Y:S01]  /*0980*/  SHF.R.U32.HI R9, RZ, 0x17, R11 ;  /* 0x00000017ff097819 */ /* 0x000fe2000001160b */
[----:B------:R0:W-:Y:S03]  /*0990*/  STL [R1+0x18], R10 ;  /* 0x0000180a01007387 */ /* 0x0001e60000100800 */
[C---:B------:R-:W-:Y:S02]  /*09a0*/  LOP3.LUT R6, R9.reuse, 0xe0, RZ, 0xc0, !PT ;  /* 0x000000e009067812 */ /* 0x040fe400078ec0ff */
[----:B------:R-:W-:-:S03]  /*09b0*/  LOP3.LUT P0, RZ, R9, 0x1f, RZ, 0xc0, !PT ;  /* 0x0000001f09ff7812 */ /* 0x000fc6000780c0ff */
[----:B------:R-:W-:-:S05]  /*09c0*/  VIADD R6, R6, 0xffffff80 ;  /* 0xffffff8006067836 */ /* 0x000fca0000000000 */
[----:B------:R-:W-:-:S05]  /*09d0*/  SHF.R.U32.HI R6, RZ, 0x5, R6 ;  /* 0x00000005ff067819 */ /* 0x000fca0000011606 */
[----:B------:R-:W-:-:S05]  /*09e0*/  IMAD R16, R6, -0x4, R1 ;  /* 0xfffffffc06107824 */ /* 0x000fca00078e0201 */
[----:B------:R-:W2:Y:S04]  /*09f0*/  LDL R6, [R16+0x18] ;  /* 0x0000180010067983 */ /* 0x000ea80000100800 */
[----:B------:R-:W2:Y:S04]  /*0a00*/  LDL R7, [R16+0x14] ;  /* 0x0000140010077983 */ /* 0x000ea80000100800 */
[----:B------:R-:W3:Y:S01]  /*0a10*/  @P0 LDL R8, [R16+0x10] ;  /* 0x0000100010080983 */ /* 0x000ee20000100800 */
[----:B------:R-:W-:Y:S01]  /*0a20*/  LOP3.LUT R9, R9, 0x1f, RZ, 0xc0, !PT ;  /* 0x0000001f09097812 */ /* 0x000fe200078ec0ff */
[----:B------:R-:W-:Y:S01]  /*0a30*/  UMOV UR4, 0x54442d19 ;  /* 0x54442d1900047882 */ /* 0x000fe20000000000 */
[----:B------:R-:W-:-:S02]  /*0a40*/  UMOV UR5, 0x3bf921fb ;  /* 0x3bf921fb00057882 */ /* 0x000fc40000000000 */
[-C--:B--2---:R-:W-:Y:S02]  /*0a50*/  @P0 SHF.L.W.U32.HI R6, R7, R9.reuse, R6 ;  /* 0x0000000907060219 */ /* 0x084fe40000010e06 */
[----:B---3--:R-:W-:Y:S02]  /*0a60*/  @P0 SHF.L.W.U32.HI R7, R8, R9, R7 ;  /* 0x0000000908070219 */ /* 0x008fe40000010e07 */
[----:B------:R-:W-:Y:S02]  /*0a70*/  ISETP.GE.AND P0, PT, R11, RZ, PT ;  /* 0x000000ff0b00720c */ /* 0x000fe40003f06270 */
[C---:B------:R-:W-:Y:S01]  /*0a80*/  SHF.L.W.U32.HI R8, R7.reuse, 0x2, R6 ;  /* 0x0000000207087819 */ /* 0x040fe20000010e06 */
[----:B------:R-:W-:-:S03]  /*0a90*/  IMAD.SHL.U32 R7, R7, 0x4, RZ ;  /* 0x0000000407077824 */ /* 0x000fc600078e00ff */
[----:B------:R-:W-:-:S04]  /*0aa0*/  SHF.R.S32.HI R9, RZ, 0x1f, R8 ;  /* 0x0000001fff097819 */ /* 0x000fc80000011408 */
[C---:B------:R-:W-:Y:S02]  /*0ab0*/  LOP3.LUT R12, R9.reuse, R7, RZ, 0x3c, !PT ;  /* 0x00000007090c7212 */ /* 0x040fe400078e3cff */
[----:B------:R-:W-:Y:S02]  /*0ac0*/  LOP3.LUT R13, R9, R8, RZ, 0x3c, !PT ;  /* 0x00000008090d7212 */ /* 0x000fe400078e3cff */
[----:B------:R-:W-:Y:S02]  /*0ad0*/  SHF.R.U32.HI R7, RZ, 0x1e, R6 ;  /* 0x0000001eff077819 */ /* 0x000fe40000011606 */
[C---:B------:R-:W-:Y:S02]  /*0ae0*/  LOP3.LUT R6, R8.reuse, R11, RZ, 0x3c, !PT ;  /* 0x0000000b08067212 */ /* 0x040fe400078e3cff */
[----:B------:R-:W1:Y:S01]  /*0af0*/  I2F.F64.S64 R12, R12 ;  /* 0x0000000c000c7312 */ /* 0x000e620000301c00 */
[----:B------:R-:W-:Y:S02]  /*0b00*/  LEA.HI R8, R8, R7, RZ, 0x1 ;  /* 0x0000000708087211 */ /* 0x000fe400078f08ff */
[----:B------:R-:W-:-:S03]  /*0b10*/  ISETP.GE.AND P1, PT, R6, RZ, PT ;  /* 0x000000ff0600720c */ /* 0x000fc60003f26270 */
[----:B------:R-:W-:-:S04]  /*0b20*/  IMAD.MOV R6, RZ, RZ, -R8 ;  /* 0x000000ffff067224 */ /* 0x000fc800078e0a08 */
[----:B------:R-:W-:Y:S01]  /*0b30*/  @!P0 IMAD.MOV.U32 R8, RZ, RZ, R6 ;  /* 0x000000ffff088224 */ /* 0x000fe200078e0006 */
[----:B-1----:R-:W-:-:S10]  /*0b40*/  DMUL R16, R12, UR4 ;  /* 0x000000040c107c28 */ /* 0x002fd40008000000 */
[----:B------:R-:W1:Y:S02]  /*0b50*/  F2F.F32.F64 R16, R16 ;  /* 0x0000001000107310 */ /* 0x000e640000301000 */
[----:B01----:R-:W-:-:S07]  /*0b60*/  FSEL R9, -R16, R16, !P1 ;  /* 0x0000001010097208 */ /* 0x003fce0004800100 */
.L_x_50:
[----:B------:R-:W-:Y:S05]  /*0b70*/  BSYNC.RECONVERGENT B1 ;  /* 0x0000000000017941 */ /* 0x000fea0003800200 */
.L_x_49:
[C---:B------:R-:W-:Y:S01]  /*0b80*/  LOP3.LUT R10, R8.reuse, 0x1, RZ, 0xc0, !PT ;  /* 0x00000001080a7812 */ /* 0x040fe200078ec0ff */
[----:B------:R-:W-:Y:S02]  /*0b90*/  IMAD.MOV.U32 R16, RZ, RZ, 0x37cbac00 ;  /* 0x37cbac00ff107424 */ /* 0x000fe400078e00ff */
[----:B------:R-:W-:Y:S01]  /*0ba0*/  FMUL R7, R9, R9 ;  /* 0x0000000909077220 */ /* 0x000fe20000400000 */
[----:B------:R-:W-:Y:S01]  /*0bb0*/  VIADD R12, R8, 0x1 ;  /* 0x00000001080c7836 */ /* 0x000fe20000000000 */
[----:B------:R-:W-:Y:S01]  /*0bc0*/  ISETP.NE.U32.AND P0, PT, R10, 0x1, PT ;  /* 0x000000010a00780c */ /* 0x000fe20003f05070 */
[----:B------:R-:W-:Y:S02]  /*0bd0*/  IMAD.MOV.U32 R10, RZ, RZ, 0x3c0885e4 ;  /* 0x3c0885e4ff0a7424 */ /* 0x000fe400078e00ff */
[----:B------:R-:W-:Y:S01]  /*0be0*/  FFMA R6, R7, R16, -0.0013887860113754868507 ;  /* 0xbab607ed07067423 */ /* 0x000fe20000000010 */
[----:B------:R-:W-:Y:S01]  /*0bf0*/  IMAD.MOV.U32 R13, RZ, RZ, 0x3e2aaaa8 ;  /* 0x3e2aaaa8ff0d7424 */ /* 0x000fe200078e00ff */
[----:B------:R-:W-:Y:S01]  /*0c00*/  LOP3.LUT P1, RZ, R12, 0x2, RZ, 0xc0, !PT ;  /* 0x000000020cff7812 */ /* 0x000fe2000782c0ff */
[----:B------:R-:W-:Y:S01]  /*0c10*/  IMAD R17, R3, 0x2, R22 ;  /* 0x0000000203117824 */ /* 0x000fe200078e0216 */
[----:B------:R-:W-:Y:S01]  /*0c20*/  FSEL R10, R10, 0.041666727513074874878, !P0 ;  /* 0x3d2aaabb0a0a7808 */ /* 0x000fe20004000000 */
[----:B------:R-:W-:Y:S01]  /*0c30*/  BSSY.RECONVERGENT B1, `(.L_x_52) ;  /* 0x0000044000017945 */ /* 0x000fe20003800200 */
[----:B------:R-:W-:-:S02]  /*0c40*/  FSEL R8, R6, -0.00019574658654164522886, P0 ;  /* 0xb94d415306087808 */ /* 0x000fc40000000000 */
[----:B------:R-:W-:Y:S02]  /*0c50*/  FSEL R6, R9, 1, !P0 ;  /* 0x3f80000009067808 */ /* 0x000fe40004000000 */
[----:B------:R-:W-:Y:S01]  /*0c60*/  FSEL R13, -R13, -0.4999999701976776123, !P0 ;  /* 0xbeffffff0d0d7808 */ /* 0x000fe20004000100 */
[----:B------:R-:W-:Y:S01]  /*0c70*/  FFMA R8, R7, R8, R10 ;  /* 0x0000000807087223 */ /* 0x000fe2000000000a */
        /* <DEDUP_REMOVED lines=12> */
[----:B------:R-:W-:Y:S01]  /*0d40*/  IMAD.SHL.U32 R7, R11, 0x100, RZ ;  /* 0x000001000b077824 */ /* 0x000fe200078e00ff */
[----:B------:R-:W1:Y:S01]  /*0d50*/  LDCU.64 UR8, c[0x4][URZ] ;  /* 0x01000000ff0877ac */ /* 0x000e620008000a00 */
[----:B------:R-:W-:Y:S02]  /*0d60*/  IMAD.MOV.U32 R10, RZ, RZ, RZ ;  /* 0x000000ffff0a7224 */ /* 0x000fe400078e00ff */
[----:B0-----:R-:W-:Y:S01]  /*0d70*/  IMAD.MOV.U32 R6, RZ, RZ, R1 ;  /* 0x000000ffff067224 */ /* 0x001fe200078e0001 */
[----:B------:R-:W-:Y:S01]  /*0d80*/  LOP3.LUT R15, R7, 0x80000000, RZ, 0xfc, !PT ;  /* 0x80000000070f7812 */ /* 0x000fe200078efcff */
[----:B------:R-:W-:Y:S01]  /*0d90*/  UMOV UR5, URZ ;  /* 0x000000ff00057c82 */ /* 0x000fe20008000000 */
[----:B------:R-:W-:-:S05]  /*0da0*/  UMOV UR4, URZ ;  /* 0x000000ff00047c82 */ /* 0x000fca0008000000 */
.L_x_54:
[----:B-1----:R-:W-:Y:S02]  /*0db0*/  IMAD.U32 R12, RZ, RZ, UR8 ;  /* 0x00000008ff0c7e24 */ /* 0x002fe4000f8e00ff */
        /* <DEDUP_REMOVED lines=24> */
[----:B------:R-:W-:Y:S01]  /*0f40*/  UMOV UR5, 0x3bf921fb ;  /* 0x3bf921fb00057882 */ /* 0x000fe20000000000 */
[----:B------:R-:W-:-:S02]  /*0f50*/  ISETP.GE.AND P1, PT, R11, RZ, PT ;  /* 0x000000ff0b00720c */ /* 0x000fc40003f26270 */
[-C--:B--2---:R-:W-:Y:S02]  /*0f60*/  @P0 SHF.L.W.U32.HI R6, R7, R9.reuse, R6 ;  /* 0x0000000907060219 */ /* 0x084fe40000010e06 */
[----:B---3--:R-:W-:Y:S02]  /*0f70*/  @P0 SHF.L.W.U32.HI R7, R8, R9, R7 ;  /* 0x0000000908070219 */ /* 0x008fe40000010e07 */
[--C-:B------:R-:W-:Y:S02]  /*0f80*/  SHF.R.U32.HI R15, RZ, 0x1e, R6.reuse ;  /* 0x0000001eff0f7819 */ /* 0x100fe40000011606 */
[C---:B------:R-:W-:Y:S01]  /*0f90*/  SHF.L.W.U32.HI R8, R7.reuse, 0x2, R6 ;  /* 0x0000000207087819 */ /* 0x040fe20000010e06 */
[----:B------:R-:W-:-:S03]  /*0fa0*/  IMAD.SHL.U32 R7, R7, 0x4, RZ ;  /* 0x0000000407077824 */ /* 0x000fc600078e00ff */
[----:B------:R-:W-:Y:S02]  /*0fb0*/  SHF.R.S32.HI R9, RZ, 0x1f, R8 ;  /* 0x0000001fff097819 */ /* 0x000fe40000011408 */
[C---:B------:R-:W-:Y:S02]  /*0fc0*/  LEA.HI R15, R8.reuse, R15, RZ, 0x1 ;  /* 0x0000000f080f7211 */ /* 0x040fe400078f08ff */
[C---:B------:R-:W-:Y:S02]  /*0fd0*/  LOP3.LUT R12, R9.reuse, R7, RZ, 0x3c, !PT ;  /* 0x00000007090c7212 */ /* 0x040fe400078e3cff */
[----:B------:R-:W-:Y:S01]  /*0fe0*/  LOP3.LUT R13, R9, R8, RZ, 0x3c, !PT ;  /* 0x00000008090d7212 */ /* 0x000fe200078e3cff */
[----:B------:R-:W-:Y:S01]  /*0ff0*/  IMAD.MOV R6, RZ, RZ, -R15 ;  /* 0x000000ffff067224 */ /* 0x000fe200078e0a0f */
[----:B------:R-:W-:-:S03]  /*1000*/  LOP3.LUT R11, R8, R11, RZ, 0x3c, !PT ;  /* 0x0000000b080b7212 */ /* 0x000fc600078e3cff */
[----:B------:R-:W-:Y:S01]  /*1010*/  @!P1 IMAD.MOV.U32 R15, RZ, RZ, R6 ;  /* 0x000000ffff0f9224 */ /* 0x000fe200078e0006 */
[----:B------:R-:W0:Y:S01]  /*1020*/  I2F.F64.S64 R12, R12 ;  /* 0x0000000c000c7312 */ /* 0x000e220000301c00 */
[----:B------:R-:W-:Y:S01]  /*1030*/  ISETP.GE.AND P0, PT, R11, RZ, PT ;  /* 0x000000ff0b00720c */ /* 0x000fe20003f06270 */
[----:B0-----:R-:W-:-:S10]  /*1040*/  DMUL R18, R12, UR4 ;  /* 0x000000040c127c28 */ /* 0x001fd40008000000 */
[----:B------:R-:W0:Y:S02]  /*1050*/  F2F.F32.F64 R18, R18 ;  /* 0x0000001200127310 */ /* 0x000e240000301000 */
[----:B01----:R-:W-:-:S07]  /*1060*/  FSEL R14, -R18, R18, !P0 ;  /* 0x00000012120e7208 */ /* 0x003fce0004000100 */
.L_x_53:
[----:B------:R-:W-:Y:S05]  /*1070*/  BSYNC.RECONVERGENT B1 ;  /* 0x0000000000017941 */ /* 0x000fea0003800200 */
.L_x_52:
[----:B------:R-:W-:Y:S01]  /*1080*/  FMUL R7, R14, R14 ;  /* 0x0000000e0e077220 */ /* 0x000fe20000400000 */
[C---:B0-----:R-:W-:Y:S01]  /*1090*/  LOP3.LUT R6, R15.reuse, 0x1, RZ, 0xc0, !PT ;  /* 0x000000010f067812 */ /* 0x041fe200078ec0ff */
[----:B------:R-:W-:Y:S01]  /*10a0*/  IMAD.MOV.U32 R8, RZ, RZ, 0x3d2aaabb ;  /* 0x3d2aaabbff087424 */ /* 0x000fe200078e00ff */
[----:B------:R-:W-:Y:S01]  /*10b0*/  LOP3.LUT P1, RZ, R15, 0x2, RZ, 0xc0, !PT ;  /* 0x000000020fff7812 */ /* 0x000fe2000782c0ff */
[----:B------:R-:W-:Y:S01]  /*10c0*/  FFMA R16, R7, R16, -0.0013887860113754868507 ;  /* 0xbab607ed07107423 */ /* 0x000fe20000000010 */
[----:B------:R-:W-:Y:S01]  /*10d0*/  ISETP.NE.U32.AND P0, PT, R6, 0x1, PT ;  /* 0x000000010600780c */ /* 0x000fe20003f05070 */
[----:B------:R-:W-:Y:S02]  /*10e0*/  IMAD.MOV.U32 R11, RZ, RZ, 0x3effffff ;  /* 0x3effffffff0b7424 */ /* 0x000fe400078e00ff */
[----:B------:R-:W-:Y:S01]  /*10f0*/  IMAD R17, R2, 0x2, R17 ;  /* 0x0000000202117824 */ /* 0x000fe200078e0211 */
[----:B------:R-:W-:Y:S02]  /*1100*/  FSEL R16, R16, -0.00019574658654164522886, !P0 ;  /* 0xb94d415310107808 */ /* 0x000fe40004000000 */
[----:B------:R-:W-:-:S02]  /*1110*/  FSEL R8, R8, 0.0083327032625675201416, !P0 ;  /* 0x3c0885e408087808 */ /* 0x000fc40004000000 */
[----:B------:R-:W-:Y:S02]  /*1120*/  FSEL R6, R14, 1, P0 ;  /* 0x3f8000000e067808 */ /* 0x000fe40000000000 */
[----:B------:R-:W-:Y:S01]  /*1130*/  FSEL R11, -R11, -0.16666662693023681641, !P0 ;  /* 0xbe2aaaa80b0b7808 */ /* 0x000fe20004000100 */
[C---:B------:R-:W-:Y:S02]  /*1140*/  FFMA R8, R7.reuse, R16, R8 ;  /* 0x0000001007087223 */ /* 0x040fe40000000008 */
[C---:B------:R-:W-:Y:S02]  /*1150*/  FFMA R9, R7.reuse, R6, RZ ;  /* 0x0000000607097223 */ /* 0x040fe400000000ff */
[----:B------:R-:W-:-:S04]  /*1160*/  FFMA R8, R7, R8, R11 ;  /* 0x0000000807087223 */ /* 0x000fc8000000000b */
[----:B------:R-:W-:-:S04]  /*1170*/  FFMA R6, R9, R8, R6 ;  /* 0x0000000809067223 */ /* 0x000fc80000000006 */
[----:B------:R-:W-:-:S05]  /*1180*/  @P1 FADD R6, RZ, -R6 ;  /* 0x80000006ff061221 */ /* 0x000fca0000000000 */
[----:B------:R-:W-:-:S05]  /*1190*/  F2FP.F16.F32.PACK_AB R6, RZ, R6 ;  /* 0x00000006ff06723e */ /* 0x000fca00000000ff */
[----:B------:R0:W-:Y:S02]  /*11a0*/  STS.U16 [R17], R6 ;  /* 0x0000000611007388 */ /* 0x0001e40000000400 */
.L_x_46:
[----:B------:R-:W-:Y:S05]  /*11b0*/  BSYNC.RECONVERGENT B0 ;  /* 0x0000000000007941 */ /* 0x000fea0003800200 */
.L_x_45:
[----:B------:R-:W1:Y:S08]  /*11c0*/  LDC.64 R24, c[0x0][0x390] ;  /* 0x0000e400ff187b82 */ /* 0x000e700000000a00 */
[----:B------:R-:W-:Y:S01]  /*11d0*/  BAR.SYNC.DEFER_BLOCKING 0x0 ;  /* 0x0000000000007b1d */ /* 0x000fe20000010000 */
[----:B-1----:R-:W-:Y:S02]  /*11e0*/  ISETP.GE.AND P0, PT, R4, R25, PT ;  /* 0x000000190400720c */ /* 0x002fe40003f06270 */
[----:B------:R-:W-:-:S02]  /*11f0*/  ISETP.GE.AND P1, PT, R3, R24, PT ;  /* 0x000000180300720c */ /* 0x000fc40003f26270 */
[----:B------:R-:W-:-:S13]  /*1200*/  ISETP.LT.OR P0, PT, R24, 0x10, P0 ;  /* 0x000000101800780c */ /* 0x000fda0000701670 */
[----:B------:R-:W-:Y:S05]  /*1210*/  @P0 BRA `(.L_x_55) ;  /* 0x0000000000fc0947 */ /* 0x000fea0003800000 */
[----:B------:R-:W1:Y:S01]  /*1220*/  S2R R7, SR_LANEID ;  /* 0x0000000000077919 */ /* 0x000e620000000000 */
[----:B------:R-:W-:Y:S01]  /*1230*/  MOV R8, 0x400 ;  /* 0x0000040000087802 */ /* 0x000fe20000000f00 */
[----:B------:R-:W-:Y:S05]  /*1240*/  WARPSYNC.ALL ;  /* 0x0000000000007948 */ /* 0x000fea0003800000 */
[----:B------:R-:W2:Y:S01]  /*1250*/  S2R R9, SR_CgaCtaId ;  /* 0x0000000000097919 */ /* 0x000ea20000008800 */
[----:B------:R-:W3:Y:S01]  /*1260*/  S2UR UR5, SR_CgaCtaId ;  /* 0x00000000000579c3 */ /* 0x000ee20000008800 */
[----:B------:R-:W-:Y:S01]  /*1270*/  MOV R29, 0x400 ;  /* 0x00000400001d7802 */ /* 0x000fe20000000f00 */
[----:B------:R-:W-:Y:S01]  /*1280*/  UMOV UR4, 0x400 ;  /* 0x0000040000047882 */ /* 0x000fe20000000000 */
[----:B------:R-:W4:Y:S01]  /*1290*/  S2R R26, SR_LANEID ;  /* 0x00000000001a7919 */ /* 0x000f220000000000 */
[----:B-1----:R-:W-:Y:S01]  /*12a0*/  SHF.R.U32.HI R4, RZ, 0x3, R7 ;  /* 0x00000003ff047819 */ /* 0x002fe20000011607 */
[----:B---3--:R-:W-:Y:S01]  /*12b0*/  ULEA UR4, UR5, UR4, 0x18 ;  /* 0x0000000405047291 */ /* 0x008fe2000f8ec0ff */
[----:B0-----:R-:W-:-:S02]  /*12c0*/  LOP3.LUT R6, R7, 0x7, RZ, 0xc0, !PT ;  /* 0x0000000707067812 */ /* 0x001fc400078ec0ff */
[----:B------:R-:W-:Y:S01]  /*12d0*/  SHF.R.U32.HI R7, RZ, 0x4, R7 ;  /* 0x00000004ff077819 */ /* 0x000fe20000011607 */
[C---:B------:R-:W-:Y:S01]  /*12e0*/  IMAD.SHL.U32 R13, R4.reuse, 0x8, RZ ;  /* 0x00000008040d7824 */ /* 0x040fe200078e00ff */
[----:B--2---:R-:W-:Y:S01]  /*12f0*/  LEA R11, R9, R8, 0x18 ;  /* 0x00000008090b7211 */ /* 0x004fe200078ec0ff */
[----:B------:R-:W-:Y:S02]  /*1300*/  IMAD.SHL.U32 R8, R4, 0x8, RZ ;  /* 0x0000000804087824 */ /* 0x000fe400078e00ff */
[----:B------:R-:W-:Y:S01]  /*1310*/  IMAD.SHL.U32 R4, R7, 0x8, RZ ;  /* 0x0000000807047824 */ /* 0x000fe200078e00ff */
[--C-:B------:R-:W-:Y:S01]  /*1320*/  LOP3.LUT R9, R13, 0x8, R6.reuse, 0xe2, !PT ;  /* 0x000000080d097812 */ /* 0x100fe200078ee206 */
[----:B------:R-:W-:Y:S01]  /*1330*/  IMAD R7, R7, 0x8, R6 ;  /* 0x0000000807077824 */ /* 0x000fe200078e0206 */
[----:B------:R-:W-:Y:S01]  /*1340*/  LOP3.LUT R6, R8, 0x8, RZ, 0xe2, !PT ;  /* 0x0000000808067812 */ /* 0x000fe200078ee2ff */
[----:B------:R-:W-:Y:S01]  /*1350*/  IMAD R13, R2, 0x2, R5 ;  /* 0x00000002020d7824 */ /* 0x000fe200078e0205 */
[----:B----4-:R-:W-:Y:S01]  /*1360*/  SHF.R.U32.HI R25, RZ, 0x2, R26 ;  /* 0x00000002ff197819 */ /* 0x010fe2000001161a */
[----:B------:R-:W-:Y:S01]  /*1370*/  IMAD R4, R9, 0x10, R4 ;  /* 0x0000001009047824 */ /* 0x000fe200078e0204 */
[----:B------:R-:W-:Y:S01]  /*1380*/  LOP3.LUT R26, R26, 0x3, RZ, 0xc0, !PT ;  /* 0x000000031a1a7812 */ /* 0x000fe200078ec0ff */
[----:B------:R-:W-:-:S02]  /*1390*/  IMAD R6, R7, 0x10, R6 ;  /* 0x0000001007067824 */ /* 0x000fc400078e0206 */
[----:B------:R-:W-:Y:S02]  /*13a0*/  IMAD R7, R2, 0x2, R13 ;  /* 0x0000000202077824 */ /* 0x000fe400078e020d */
[C---:B------:R-:W-:Y:S02]  /*13b0*/  IMAD.U32 R8, R4.reuse, 0x2, R11 ;  /* 0x0000000204087824 */ /* 0x040fe400078e000b */
[----:B------:R-:W-:Y:S02]  /*13c0*/  IMAD.U32 R12, R4, 0x2, R5 ;  /* 0x00000002040c7824 */ /* 0x000fe400078e0005 */
[C---:B------:R-:W-:Y:S02]  /*13d0*/  IMAD.U32 R4, R6.reuse, 0x2, R13 ;  /* 0x0000000206047824 */ /* 0x040fe400078e000d */
[----:B------:R-:W-:Y:S01]  /*13e0*/  IMAD.U32 R18, R6, 0x2, R7 ;  /* 0x0000000206127824 */ /* 0x000fe200078e0007 */
[----:B------:R-:W-:Y:S01]  /*13f0*/  LDSM.16.M88.4 R8, [R8] ;  /* 0x000000000808783b */ /* 0x000fe20000000200 */
[----:B------:R-:W-:-:S03]  /*1400*/  IMAD R25, R25, 0x8, R26 ;  /* 0x0000000819197824 */ /* 0x000fc600078e021a */
[----:B------:R-:W0:Y:S04]  /*1410*/  LDSM.16.M88.4 R4, [R4] ;  /* 0x000000000404783b */ /* 0x000e280000000200 */
[----:B------:R-:W-:Y:S04]  /*1420*/  LDSM.16.M88.4 R12, [R12] ;  /* 0x000000000c0c783b */ /* 0x000fe80000000200 */
[----:B------:R-:W1:Y:S01]  /*1430*/  LDSM.16.M88.4 R16, [R18] ;  /* 0x000000001210783b */ /* 0x000e620000000200 */
[----:B0-----:R-:W-:Y:S08]  /*1440*/  HMMA.16816.F16 R22, R8, R4, RZ ;  /* 0x000000040816723c */ /* 0x001ff000000008ff */
[-C--:B-1----:R-:W-:Y:S08]  /*1450*/  HMMA.16816.F16 R20, R12, R16.reuse, RZ ;  /* 0x000000100c14723c */ /* 0x082ff000000008ff */
[C---:B------:R-:W-:Y:S08]  /*1460*/  HMMA.16816.F16 R16, R8.reuse, R16, RZ ;  /* 0x000000100810723c */ /* 0x040ff000000008ff */
[----:B------:R-:W-:Y:S03]  /*1470*/  HMMA.16816.F16 R26, R8, R6, RZ ;  /* 0x00000006081a723c */ /* 0x000fe600000008ff */
[----:B------:R-:W-:-:S02]  /*1480*/  HADD2 R20, R22, -R20 ;  /* 0x8000001416147230 */ /* 0x000fc40000000000 */
[----:B------:R-:W0:Y:S03]  /*1490*/  S2R R22, SR_CgaCtaId ;  /* 0x0000000000167919 */ /* 0x000e260000008800 */
[----:B------:R-:W-:Y:S08]  /*14a0*/  HMMA.16816.F16 R4, R12, R4, RZ ;  /* 0x000000040c04723c */ /* 0x000ff000000008ff */
[-C--:B------:R-:W-:Y:S08]  /*14b0*/  HMMA.16816.F16 R8, R8, R18.reuse, RZ ;  /* 0x000000120808723c */ /* 0x080ff000000008ff */
[----:B------:R-:W-:Y:S03]  /*14c0*/  HMMA.16816.F16 R18, R12, R18, RZ ;  /* 0x000000120c12723c */ /* 0x000fe600000008ff */
[----:B------:R-:W-:-:S02]  /*14d0*/  HADD2 R17, R17, R5 ;  /* 0x0000000511117230 */ /* 0x000fc40000000000 */
[----:B------:R-:W-:-:S03]  /*14e0*/  HADD2 R5, R16, R4 ;  /* 0x0000000410057230 */ /* 0x000fc60000000000 */
[----:B------:R-:W-:Y:S01]  /*14f0*/  HMMA.16816.F16 R6, R12, R6, RZ ;  /* 0x000000060c06723c */ /* 0x000fe200000008ff */
[----:B------:R-:W-:Y:S01]  /*1500*/  HADD2 R12, R23, -R21 ;  /* 0x80000015170c7230 */ /* 0x000fe20000000000 */
[----:B0-----:R-:W-:-:S05]  /*1510*/  LEA R29, R22, R29, 0x18 ;  /* 0x0000001d161d7211 */ /* 0x001fca00078ec0ff */
[----:B------:R-:W-:-:S04]  /*1520*/  IMAD R10, R2, 0x2, R29 ;  /* 0x00000002020a7824 */ /* 0x000fc800078e021d */
[----:B------:R-:W-:Y:S02]  /*1530*/  HADD2 R18, R26, -R18 ;  /* 0x800000121a127230 */ /* 0x000fe40000000000 */
[----:B------:R-:W-:Y:S02]  /*1540*/  HADD2 R4, R27, -R19 ;  /* 0x800000131b047230 */ /* 0x000fe40000000000 */
[C---:B------:R-:W-:Y:S01]  /*1550*/  IMAD.U32 R10, R25.reuse, 0x4, R10 ;  /* 0x00000004190a7824 */ /* 0x040fe200078e000a */
[----:B------:R-:W-:-:S03]  /*1560*/  LEA R25, R25, UR4, 0x2 ;  /* 0x0000000419197c11 */ /* 0x000fc6000f8e10ff */
[----:B------:R-:W-:Y:S02]  /*1570*/  HADD2 R9, R9, R7 ;  /* 0x0000000709097230 */ /* 0x000fe40000000000 */
[----:B------:R1:W-:Y:S01]  /*1580*/  STS [R25], R20 ;  /* 0x0000001419007388 */ /* 0x0003e20000000800 */
[----:B------:R-:W-:-:S03]  /*1590*/  HADD2 R7, R8, R6 ;  /* 0x0000000608077230 */ /* 0x000fc60000000000 */
[----:B------:R1:W-:Y:S04]  /*15a0*/  STS [R25+0x100], R12 ;  /* 0x0001000c19007388 */ /* 0x0003e80000000800 */
[----:B------:R1:W-:Y:S04]  /*15b0*/  STS [R25+0x10], R18 ;  /* 0x0000101219007388 */ /* 0x0003e80000000800 */
[----:B------:R1:W-:Y:S04]  /*15c0*/  STS [R25+0x110], R4 ;  /* 0x0001100419007388 */ /* 0x0003e80000000800 */
[----:B------:R1:W-:Y:S04]  /*15d0*/  STS [R10], R5 ;  /* 0x000000050a007388 */ /* 0x0003e80000000800 */
[----:B------:R1:W-:Y:S04]  /*15e0*/  STS [R10+0x100], R17 ;  /* 0x000100110a007388 */ /* 0x0003e80000000800 */
[----:B------:R1:W-:Y:S04]  /*15f0*/  STS [R10+0x10], R7 ;  /* 0x000010070a007388 */ /* 0x0003e80000000800 */
[----:B------:R1:W-:Y:S02]  /*1600*/  STS [R10+0x110], R9 ;  /* 0x000110090a007388 */ /* 0x0003e40000000800 */
.L_x_55:
[----:B------:R-:W-:Y:S05]  /*1610*/  WARPSYNC.ALL ;  /* 0x0000000000007948 */ /* 0x000fea0003800000 */
[----:B------:R-:W-:Y:S06]  /*1620*/  BAR.SYNC.DEFER_BLOCKING 0x0 ;  /* 0x0000000000007b1d */ /* 0x000fec0000010000 */
[----:B------:R-:W-:Y:S05]  /*1630*/  @P1 EXIT ;  /* 0x000000000000194d */ /* 0x000fea0003800000 */
[----:B-1----:R-:W1:Y:S01]  /*1640*/  LDC.64 R4, c[0x0][0x388] ;  /* 0x0000e200ff047b82 */ /* 0x002e620000000a00 */
[----:B------:R-:W-:Y:S01]  /*1650*/  SHF.R.U32.HI R24, RZ, 0x4, R24 ;  /* 0x00000004ff187819 */ /* 0x000fe20000011618 */
[----:B------:R-:W2:Y:S06]  /*1660*/  LDCU UR8, c[0x0][0x390] ;  /* 0x00007200ff0877ac */ /* 0x000eac0008000800 */
.L_x_58:
[----:B0-----:R-:W-:Y:S01]  /*1670*/  SHF.R.S32.HI R6, RZ, 0x1f, R3 ;  /* 0x0000001fff067819 */ /* 0x001fe20000011403 */
[----:B------:R-:W-:Y:S03]  /*1680*/  BSSY.RECONVERGENT B0, `(.L_x_56) ;  /* 0x0000014000007945 */ /* 0x000fe60003800200 */
[----:B------:R-:W-:-:S04]  /*1690*/  LEA.HI R6, R6, R3, RZ, 0x4 ;  /* 0x0000000306067211 */ /* 0x000fc800078f20ff */
[----:B------:R-:W-:-:S04]  /*16a0*/  SHF.R.S32.HI R7, RZ, 0x4, R6 ;  /* 0x00000004ff077819 */ /* 0x000fc80000011406 */
[----:B------:R-:W-:-:S13]  /*16b0*/  ISETP.GE.AND P0, PT, R7, R24, PT ;  /* 0x000000180700720c */ /* 0x000fda0003f06270 */
[----:B------:R-:W-:Y:S05]  /*16c0*/  @P0 BRA `(.L_x_57) ;  /* 0x00000000003c0947 */ /* 0x000fea0003800000 */
[----:B------:R-:W0:Y:S01]  /*16d0*/  S2UR UR5, SR_CgaCtaId ;  /* 0x00000000000579c3 */ /* 0x000e220000008800 */
[----:B------:R-:W-:Y:S01]  /*16e0*/  LOP3.LUT R6, R6, 0x7ffffff0, RZ, 0xc0, !PT ;  /* 0x7ffffff006067812 */ /* 0x000fe200078ec0ff */
[----:B------:R-:W-:-:S04]  /*16f0*/  UMOV UR4, 0x400 ;  /* 0x0000040000047882 */ /* 0x000fc80000000000 */
[----:B------:R-:W-:-:S04]  /*1700*/  IMAD.IADD R6, R3, 0x1, -R6 ;  /* 0x0000000103067824 */ /* 0x000fc800078e0a06 */
[----:B------:R-:W-:Y:S02]  /*1710*/  IMAD R6, R7, 0x10, R6 ;  /* 0x0000001007067824 */ /* 0x000fe400078e0206 */
[----:B--2---:R-:W-:Y:S01]  /*1720*/  IMAD R7, R28, UR8, R3 ;  /* 0x000000081c077c24 */ /* 0x004fe2000f8e0203 */
[----:B0-----:R-:W-:-:S06]  /*1730*/  ULEA UR4, UR5, UR4, 0x18 ;  /* 0x0000000405047291 */ /* 0x001fcc000f8ec0ff */
[----:B------:R-:W-:Y:S01]  /*1740*/  LEA R9, R6, UR4, 0x1 ;  /* 0x0000000406097c11 */ /* 0x000fe2000f8e08ff */
[----:B-1----:R-:W-:-:S04]  /*1750*/  IMAD.WIDE R6, R7, 0x8, R4 ;  /* 0x0000000807067825 */ /* 0x002fc800078e0204 */
[----:B------:R-:W-:Y:S02]  /*1760*/  IMAD R8, R2, 0x2, R9 ;  /* 0x0000000202087824 */ /* 0x000fe400078e0209 */
[----:B------:R-:W0:Y:S04]  /*1770*/  LDS.U16 R9, [R9] ;  /* 0x0000000009097984 */ /* 0x000e280000000400 */
[----:B------:R-:W1:Y:S01]  /*1780*/  LDS.U16 R8, [R8] ;  /* 0x0000000008087984 */ /* 0x000e620000000400 */
[----:B0-----:R-:W-:Y:S02]  /*1790*/  HADD2.F32 R10, -RZ, R9.H0_H0 ;  /* 0x20000009ff0a7230 */ /* 0x001fe40000004100 */
[----:B-1----:R-:W-:-:S05]  /*17a0*/  HADD2.F32 R11, -RZ, R8.H0_H0 ;  /* 0x20000008ff0b7230 */ /* 0x002fca0000004100 */
[----:B------:R0:W-:Y:S02]  /*17b0*/  STG.E.64 desc[UR6][R6.64], R10 ;  /* 0x0000000a06007986 */ /* 0x0001e4000c101b06 */
.L_x_57:
[----:B--2---:R-:W-:Y:S05]  /*17c0*/  BSYNC.RECONVERGENT B0 ;  /* 0x0000000000007941 */ /* 0x004fea0003800200 */
.L_x_56:
[----:B------:R-:W-:-:S05]  /*17d0*/  IMAD.IADD R3, R0, 0x1, R3 ;  /* 0x0000000100037824 */ /* 0x000fca00078e0203 */
[----:B------:R-:W-:-:S13]  /*17e0*/  ISETP.GE.AND P0, PT, R3, UR8, PT ;  /* 0x0000000803007c0c */ /* 0x000fda000bf06270 */
[----:B------:R-:W-:Y:S05]  /*17f0*/  @!P0 BRA `(.L_x_58) ;  /* 0xfffffffc009c8947 */ /* 0x000fea000383ffff */
[----:B------:R-:W-:Y:S05]  /*1800*/  EXIT ;  /* 0x000000000000794d */ /* 0x000fea0003800000 */
        .weak           $__internal_0_$__cuda_sm20_div_rn_f64_full
        .type           $__internal_0_$__cuda_sm20_div_rn_f64_full,@function
        .size           $__internal_0_$__cuda_sm20_div_rn_f64_full,(.L_x_65 - $__internal_0_$__cuda_sm20_div_rn_f64_full)
$__internal_0_$__cuda_sm20_div_rn_f64_full:
[C---:B------:R-:W-:Y:S01]  /*1810*/  FSETP.GEU.AND P0, PT, |R25|.reuse, 1.469367938527859385e-39, PT ;  /* 0x001000001900780b */ /* 0x040fe20003f0e200 */
[--C-:B------:R-:W-:Y:S01]  /*1820*/  IMAD.MOV.U32 R10, RZ, RZ, R24.reuse ;  /* 0x000000ffff0a7224 */ /* 0x100fe200078e0018 */
[----:B------:R-:W-:Y:S01]  /*1830*/  LOP3.LUT R8, R25, 0x800fffff, RZ, 0xc0, !PT ;  /* 0x800fffff19087812 */ /* 0x000fe200078ec0ff */
[----:B------:R-:W-:Y:S01]  /*1840*/  IMAD.MOV.U32 R11, RZ, RZ, R25 ;  /* 0x000000ffff0b7224 */ /* 0x000fe200078e0019 */
[C---:B------:R-:W-:Y:S01]  /*1850*/  FSETP.GEU.AND P2, PT, |R13|.reuse, 1.469367938527859385e-39, PT ;  /* 0x001000000d00780b */ /* 0x040fe20003f4e200 */
[----:B------:R-:W-:Y:S01]  /*1860*/  IMAD.MOV.U32 R14, RZ, RZ, 0x1 ;  /* 0x00000001ff0e7424 */ /* 0x000fe200078e00ff */
[----:B------:R-:W-:Y:S01]  /*1870*/  LOP3.LUT R9, R8, 0x3ff00000, RZ, 0xfc, !PT ;  /* 0x3ff0000008097812 */ /* 0x000fe200078efcff */
[----:B------:R-:W-:Y:S01]  /*1880*/  IMAD.MOV.U32 R8, RZ, RZ, R24 ;  /* 0x000000ffff087224 */ /* 0x000fe200078e0018 */
[----:B------:R-:W-:Y:S01]  /*1890*/  LOP3.LUT R7, R13, 0x7ff00000, RZ, 0xc0, !PT ;  /* 0x7ff000000d077812 */ /* 0x000fe200078ec0ff */
[----:B------:R-:W-:Y:S01]  /*18a0*/  IMAD.MOV.U32 R23, RZ, RZ, 0x1ca00000 ;  /* 0x1ca00000ff177424 */ /* 0x000fe200078e00ff */
[----:B------:R-:W-:Y:S01]  /*18b0*/  LOP3.LUT R24, R25, 0x7ff00000, RZ, 0xc0, !PT ;  /* 0x7ff0000019187812 */ /* 0x000fe200078ec0ff */
[----:B------:R-:W-:Y:S02]  /*18c0*/  BSSY.RECONVERGENT B2, `(.L_x_59) ;  /* 0x000004e000027945 */ /* 0x000fe40003800200 */
[----:B------:R-:W-:Y:S01]  /*18d0*/  @!P0 DMUL R8, R10, 8.98846567431157953865e+307 ;  /* 0x7fe000000a088828 */ /* 0x000fe20000000000 */
[----:B------:R-:W-:Y:S01]  /*18e0*/  ISETP.GE.U32.AND P1, PT, R7, R24, PT ;  /* 0x000000180700720c */ /* 0x000fe20003f26070 */
[----:B------:R-:W-:-:S02]  /*18f0*/  IMAD.MOV.U32 R25, RZ, RZ, R7 ;  /* 0x000000ffff197224 */ /* 0x000fc400078e0007 */
[----:B------:R-:W-:Y:S01]  /*1900*/  @!P2 LOP3.LUT R18, R11, 0x7ff00000, RZ, 0xc0, !PT ;  /* 0x7ff000000b12a812 */ /* 0x000fe200078ec0ff */
[----:B------:R-:W-:Y:S01]  /*1910*/  @!P2 IMAD.MOV.U32 R20, RZ, RZ, RZ ;  /* 0x000000ffff14a224 */ /* 0x000fe200078e00ff */
[----:B------:R-:W0:Y:S02]  /*1920*/  MUFU.RCP64H R15, R9 ;  /* 0x00000009000f7308 */ /* 0x000e240000001800 */
[----:B------:R-:W-:Y:S02]  /*1930*/  @!P2 ISETP.GE.U32.AND P3, PT, R7, R18, PT ;  /* 0x000000120700a20c */ /* 0x000fe40003f66070 */
[----:B------:R-:W-:Y:S02]  /*1940*/  @!P0 LOP3.LUT R24, R9, 0x7ff00000, RZ, 0xc0, !PT ;  /* 0x7ff0000009188812 */ /* 0x000fe400078ec0ff */
[----:B------:R-:W-:-:S03]  /*1950*/  @!P2 SEL R19, R23, 0x63400000, !P3 ;  /* 0x634000001713a807 */ /* 0x000fc60005800000 */
[----:B------:R-:W-:Y:S01]  /*1960*/  VIADD R26, R24, 0xffffffff ;  /* 0xffffffff181a7836 */ /* 0x000fe20000000000 */
[----:B------:R-:W-:-:S04]  /*1970*/  @!P2 LOP3.LUT R19, R19, 0x80000000, R13, 0xf8, !PT ;  /* 0x800000001313a812 */ /* 0x000fc800078ef80d */
[----:B------:R-:W-:Y:S01]  /*1980*/  @!P2 LOP3.LUT R21, R19, 0x100000, RZ, 0xfc, !PT ;  /* 0x001000001315a812 */ /* 0x000fe200078efcff */
[----:B0-----:R-:W-:-:S08]  /*1990*/  DFMA R16, R14, -R8, 1 ;  /* 0x3ff000000e10742b */ /* 0x001fd00000000808 */
[----:B------:R-:W-:-:S08]  /*19a0*/  DFMA R16, R16, R16, R16 ;  /* 0x000000101010722b */ /* 0x000fd00000000010 */
[----:B------:R-:W-:Y:S01]  /*19b0*/  DFMA R16, R14, R16, R14 ;  /* 0x000000100e10722b */ /* 0x000fe2000000000e */
[----:B------:R-:W-:Y:S01]  /*19c0*/  SEL R15, R23, 0x63400000, !P1 ;  /* 0x63400000170f7807 */ /* 0x000fe20004800000 */
[----:B------:R-:W-:-:S03]  /*19d0*/  IMAD.MOV.U32 R14, RZ, RZ, R12 ;  /* 0x000000ffff0e7224 */ /* 0x000fc600078e000c */
[----:B------:R-:W-:-:S03]  /*19e0*/  LOP3.LUT R15, R15, 0x800fffff, R13, 0xf8, !PT ;  /* 0x800fffff0f0f7812 */ /* 0x000fc600078ef80d */
[----:B------:R-:W-:-:S03]  /*19f0*/  DFMA R18, R16, -R8, 1 ;  /* 0x3ff000001012742b */ /* 0x000fc60000000808 */
[----:B------:R-:W-:-:S05]  /*1a00*/  @!P2 DFMA R14, R14, 2, -R20 ;  /* 0x400000000e0ea82b */ /* 0x000fca0000000814 */
[----:B------:R-:W-:-:S05]  /*1a10*/  DFMA R16, R16, R18, R16 ;  /* 0x000000121010722b */ /* 0x000fca0000000010 */
[----:B------:R-:W-:-:S03]  /*1a20*/  @!P2 LOP3.LUT R25, R15, 0x7ff00000, RZ, 0xc0, !PT ;  /* 0x7ff000000f19a812 */ /* 0x000fc600078ec0ff */
[----:B------:R-:W-:Y:S02]  /*1a30*/  DMUL R18, R16, R14 ;  /* 0x0000000e10127228 */ /* 0x000fe40000000000 */
[----:B------:R-:W-:-:S05]  /*1a40*/  VIADD R20, R25, 0xffffffff ;  /* 0xffffffff19147836 */ /* 0x000fca0000000000 */
[----:B------:R-:W-:Y:S01]  /*1a50*/  ISETP.GT.U32.AND P0, PT, R20, 0x7feffffe, PT ;  /* 0x7feffffe1400780c */ /* 0x000fe20003f04070 */
[----:B------:R-:W-:-:S03]  /*1a60*/  DFMA R20, R18, -R8, R14 ;  /* 0x800000081214722b */ /* 0x000fc6000000000e */
[----:B------:R-:W-:-:S05]  /*1a70*/  ISETP.GT.U32.OR P0, PT, R26, 0x7feffffe, P0 ;  /* 0x7feffffe1a00780c */ /* 0x000fca0000704470 */
[----:B------:R-:W-:-:S08]  /*1a80*/  DFMA R20, R16, R20, R18 ;  /* 0x000000141014722b */ /* 0x000fd00000000012 */
[----:B------:R-:W-:Y:S05]  /*1a90*/  @P0 BRA `(.L_x_60) ;  /* 0x00000000006c0947 */ /* 0x000fea0003800000 */
[----:B------:R-:W-:-:S04]  /*1aa0*/  LOP3.LUT R16, R11, 0x7ff00000, RZ, 0xc0, !PT ;  /* 0x7ff000000b107812 */ /* 0x000fc800078ec0ff */
[CC--:B------:R-:W-:Y:S02]  /*1ab0*/  VIADDMNMX R12, R7.reuse, -R16.reuse, 0xb9600000, !PT ;  /* 0xb9600000070c7446 */ /* 0x0c0fe40007800910 */
[----:B------:R-:W-:Y:S02]  /*1ac0*/  ISETP.GE.U32.AND P0, PT, R7, R16, PT ;  /* 0x000000100700720c */ /* 0x000fe40003f06070 */
[----:B------:R-:W-:Y:S02]  /*1ad0*/  VIMNMX R7, PT, PT, R12, 0x46a00000, PT ;  /* 0x46a000000c077848 */ /* 0x000fe40003fe0100 */
[----:B------:R-:W-:-:S05]  /*1ae0*/  SEL R12, R23, 0x63400000, !P0 ;  /* 0x63400000170c7807 */ /* 0x000fca0004000000 */
[----:B------:R-:W-:Y:S02]  /*1af0*/  IMAD.IADD R7, R7, 0x1, -R12 ;  /* 0x0000000107077824 */ /* 0x000fe400078e0a0c */
[----:B------:R-:W-:Y:S02]  /*1b00*/  IMAD.MOV.U32 R12, RZ, RZ, RZ ;  /* 0x000000ffff0c7224 */ /* 0x000fe400078e00ff */
[----:B------:R-:W-:-:S06]  /*1b10*/  VIADD R13, R7, 0x7fe00000 ;  /* 0x7fe00000070d7836 */ /* 0x000fcc0000000000 */
[----:B------:R-:W-:-:S10]  /*1b20*/  DMUL R16, R20, R12 ;  /* 0x0000000c14107228 */ /* 0x000fd40000000000 */
[----:B------:R-:W-:-:S13]  /*1b30*/  FSETP.GTU.AND P0, PT, |R17|, 1.469367938527859385e-39, PT ;  /* 0x001000001100780b */ /* 0x000fda0003f0c200 */
[----:B------:R-:W-:Y:S05]  /*1b40*/  @P0 BRA `(.L_x_61) ;  /* 0x0000000000940947 */ /* 0x000fea0003800000 */
[----:B------:R-:W-:Y:S01]  /*1b50*/  DFMA R8, R20, -R8, R14 ;  /* 0x800000081408722b */ /* 0x000fe2000000000e */
[----:B------:R-:W-:-:S09]  /*1b60*/  IMAD.MOV.U32 R12, RZ, RZ, RZ ;  /* 0x000000ffff0c7224 */ /* 0x000fd200078e00ff */
[C---:B------:R-:W-:Y:S02]  /*1b70*/  FSETP.NEU.AND P0, PT, R9.reuse, RZ, PT ;  /* 0x000000ff0900720b */ /* 0x040fe40003f0d000 */
[----:B------:R-:W-:-:S04]  /*1b80*/  LOP3.LUT R11, R9, 0x80000000, R11, 0x48, !PT ;  /* 0x80000000090b7812 */ /* 0x000fc800078e480b */
[----:B------:R-:W-:-:S07]  /*1b90*/  LOP3.LUT R13, R11, R13, RZ, 0xfc, !PT ;  /* 0x0000000d0b0d7212 */ /* 0x000fce00078efcff */
[----:B------:R-:W-:Y:S05]  /*1ba0*/  @!P0 BRA `(.L_x_61) ;  /* 0x00000000007c8947 */ /* 0x000fea0003800000 */
[----:B------:R-:W-:Y:S01]  /*1bb0*/  IMAD.MOV R9, RZ, RZ, -R7 ;  /* 0x000000ffff097224 */ /* 0x000fe200078e0a07 */
[----:B------:R-:W-:Y:S01]  /*1bc0*/  DMUL.RP R12, R20, R12 ;  /* 0x0000000c140c7228 */ /* 0x000fe20000008000 */
[----:B------:R-:W-:Y:S01]  /*1bd0*/  IMAD.MOV.U32 R8, RZ, RZ, RZ ;  /* 0x000000ffff087224 */ /* 0x000fe200078e00ff */
[----:B------:R-:W-:-:S05]  /*1be0*/  IADD3 R7, PT, PT, -R7, -0x43300000, RZ ;  /* 0xbcd0000007077810 */ /* 0x000fca0007ffe1ff */
[----:B------:R-:W-:-:S03]  /*1bf0*/  DFMA R8, R16, -R8, R20 ;  /* 0x800000081008722b */ /* 0x000fc60000000014 */
[----:B------:R-:W-:-:S07]  /*1c00*/  LOP3.LUT R11, R13, R11, RZ, 0x3c, !PT ;  /* 0x0000000b0d0b7212 */ /* 0x000fce00078e3cff */
[----:B------:R-:W-:-:S04]  /*1c10*/  FSETP.NEU.AND P0, PT, |R9|, R7, PT ;  /* 0x000000070900720b */ /* 0x000fc80003f0d200 */
[----:B------:R-:W-:Y:S02]  /*1c20*/  FSEL R16, R12, R16, !P0 ;  /* 0x000000100c107208 */ /* 0x000fe40004000000 */
[----:B------:R-:W-:Y:S01]  /*1c30*/  FSEL R17, R11, R17, !P0 ;  /* 0x000000110b117208 */ /* 0x000fe20004000000 */
[----:B------:R-:W-:Y:S06]  /*1c40*/  BRA `(.L_x_61) ;  /* 0x0000000000547947 */ /* 0x000fec0003800000 */
.L_x_60:
[----:B------:R-:W-:-:S14]  /*1c50*/  DSETP.NAN.AND P0, PT, R12, R12, PT ;  /* 0x0000000c0c00722a */ /* 0x000fdc0003f08000 */
[----:B------:R-:W-:Y:S05]  /*1c60*/  @P0 BRA `(.L_x_62) ;  /* 0x0000000000440947 */ /* 0x000fea0003800000 */
[----:B------:R-:W-:-:S14]  /*1c70*/  DSETP.NAN.AND P0, PT, R10, R10, PT ;  /* 0x0000000a0a00722a */ /* 0x000fdc0003f08000 */
[----:B------:R-:W-:Y:S05]  /*1c80*/  @P0 BRA `(.L_x_63) ;  /* 0x0000000000300947 */ /* 0x000fea0003800000 */
[----:B------:R-:W-:Y:S01]  /*1c90*/  ISETP.NE.AND P0, PT, R25, R24, PT ;  /* 0x000000181900720c */ /* 0x000fe20003f05270 */
[----:B------:R-:W-:Y:S02]  /*1ca0*/  IMAD.MOV.U32 R16, RZ, RZ, 0x0 ;  /* 0x00000000ff107424 */ /* 0x000fe400078e00ff */
[----:B------:R-:W-:-:S10]  /*1cb0*/  IMAD.MOV.U32 R17, RZ, RZ, -0x80000 ;  /* 0xfff80000ff117424 */ /* 0x000fd400078e00ff */
[----:B------:R-:W-:Y:S05]  /*1cc0*/  @!P0 BRA `(.L_x_61) ;  /* 0x0000000000348947 */ /* 0x000fea0003800000 */
[----:B------:R-:W-:Y:S02]  /*1cd0*/  ISETP.NE.AND P0, PT, R25, 0x7ff00000, PT ;  /* 0x7ff000001900780c */ /* 0x000fe40003f05270 */
[----:B------:R-:W-:Y:S02]  /*1ce0*/  LOP3.LUT R17, R13, 0x80000000, R11, 0x48, !PT ;  /* 0x800000000d117812 */ /* 0x000fe400078e480b */
[----:B------:R-:W-:-:S13]  /*1cf0*/  ISETP.EQ.OR P0, PT, R24, RZ, !P0 ;  /* 0x000000ff1800720c */ /* 0x000fda0004702670 */
[----:B------:R-:W-:Y:S01]  /*1d00*/  @P0 LOP3.LUT R7, R17, 0x7ff00000, RZ, 0xfc, !PT ;  /* 0x7ff0000011070812 */ /* 0x000fe200078efcff */
[----:B------:R-:W-:Y:S02]  /*1d10*/  @!P0 IMAD.MOV.U32 R16, RZ, RZ, RZ ;  /* 0x000000ffff108224 */ /* 0x000fe400078e00ff */
[----:B------:R-:W-:Y:S02]  /*1d20*/  @P0 IMAD.MOV.U32 R16, RZ, RZ, RZ ;  /* 0x000000ffff100224 */ /* 0x000fe400078e00ff */
[----:B------:R-:W-:Y:S01]  /*1d30*/  @P0 IMAD.MOV.U32 R17, RZ, RZ, R7 ;  /* 0x000000ffff110224 */ /* 0x000fe200078e0007 */
[----:B------:R-:W-:Y:S06]  /*1d40*/  BRA `(.L_x_61) ;  /* 0x0000000000147947 */ /* 0x000fec0003800000 */
.L_x_63:
[----:B------:R-:W-:Y:S01]  /*1d50*/  LOP3.LUT R17, R11, 0x80000, RZ, 0xfc, !PT ;  /* 0x000800000b117812 */ /* 0x000fe200078efcff */
[----:B------:R-:W-:Y:S01]  /*1d60*/  IMAD.MOV.U32 R16, RZ, RZ, R10 ;  /* 0x000000ffff107224 */ /* 0x000fe200078e000a */
[----:B------:R-:W-:Y:S06]  /*1d70*/  BRA `(.L_x_61) ;  /* 0x0000000000087947 */ /* 0x000fec0003800000 */
.L_x_62:
[----:B------:R-:W-:Y:S01]  /*1d80*/  LOP3.LUT R17, R13, 0x80000, RZ, 0xfc, !PT ;  /* 0x000800000d117812 */ /* 0x000fe200078efcff */
[----:B------:R-:W-:-:S07]  /*1d90*/  IMAD.MOV.U32 R16, RZ, RZ, R12 ;  /* 0x000000ffff107224 */ /* 0x000fce00078e000c */
.L_x_61:
[----:B------:R-:W-:Y:S05]  /*1da0*/  BSYNC.RECONVERGENT B2 ;  /* 0x0000000000027941 */ /* 0x000fea0003800200 */
.L_x_59:
[----:B------:R-:W-:-:S04]  /*1db0*/  IMAD.MOV.U32 R7, RZ, RZ, 0x0 ;  /* 0x00000000ff077424 */ /* 0x000fc800078e00ff */
[----:B------:R-:W-:Y:S05]  /*1dc0*/  RET.REL.NODEC R6 `(_Z21real2DTensorFFTKernelPK6float2PS_ii) ;  /* 0xffffffe0068c7950 */ /* 0x000fea0003c3ffff */
.L_x_64:
        /* <DEDUP_REMOVED lines=11> */
.L_x_65:


//--------------------- .nv.global.init           --------------------------
	.section	.nv.global.init,"aw",@progbits
	.align	4
.nv.global.init:
	.type		__cudart_i2opi_f,@object
	.size		__cudart_i2opi_f,(.L_0 - __cudart_i2opi_f)
__cudart_i2opi_f:
        /*0000*/ 	.byte	0x41, 0x90, 0x43, 0x3c, 0x99, 0x95, 0x62, 0xdb, 0xc0, 0xdd, 0x34, 0xf5, 0xd1, 0x57, 0x27, 0xfc
        /*0010*/ 	.byte	0x29, 0x15, 0x44, 0x4e, 0x6e, 0x83, 0xf9, 0xa2
.L_0:


//--------------------- .nv.shared._Z19tensor2DFFT32KernelPK6float2PS_i --------------------------
	.section	.nv.shared._Z19tensor2DFFT32KernelPK6float2PS_i,"aw",@nobits
	.sectionflags	@""
	.align	16
	.zero		1024


//--------------------- .nv.shared.reserved.0     --------------------------
	.section	.nv.shared.reserved.0,"aw",@nobits
	.weak		__nv_reservedSMEM_offset_0_alias
	.size		__nv_reservedSMEM_offset_0_alias, 0, 64
	.other		__nv_reservedSMEM_offset_0_alias,@"STO_CUDA_RESERVED_SHARED STV_DEFAULT"
__nv_reservedSMEM_offset_0_alias:
	.zero		0
	.zero		64


//--------------------- .nv.shared._Z19tensor2DFFT16KernelPK6float2PS_i --------------------------
	.section	.nv.shared._Z19tensor2DFFT16KernelPK6float2PS_i,"aw",@nobits
	.sectionflags	@""
	.align	16
	.zero		1024


//--------------------- .nv.shared._Z21real2DTensorFFTKernelPK6float2PS_ii --------------------------
	.section	.nv.shared._Z21real2DTensorFFTKernelPK6float2PS_ii,"aw",@nobits
	.sectionflags	@""
	.align	16
	.zero		1024


//--------------------- .nv.constant0._Z19tensor2DFFT32KernelPK6float2PS_i --------------------------
	.section	.nv.constant0._Z19tensor2DFFT32KernelPK6float2PS_i,"a",@progbits
	.sectionflags	@""
	.align	4
.nv.constant0._Z19tensor2DFFT32KernelPK6float2PS_i:
	.zero		916


//--------------------- .nv.constant0._Z19tensor2DFFT16KernelPK6float2PS_i --------------------------
	.section	.nv.constant0._Z19tensor2DFFT16KernelPK6float2PS_i,"a",@progbits
	.sectionflags	@""
	.align	4
.nv.constant0._Z19tensor2DFFT16KernelPK6float2PS_i:
	.zero		916


//--------------------- .nv.constant0._Z21real2DTensorFFTKernelPK6float2PS_ii --------------------------
	.section	.nv.constant0._Z21real2DTensorFFTKernelPK6float2PS_ii,"a",@progbits
	.sectionflags	@""
	.align	4
.nv.constant0._Z21real2DTensorFFTKernelPK6float2PS_ii:
	.zero		920


//--------------------- SYMBOLS --------------------------

	.type		.nv.reservedSmem.offset0,@object
	.size		.nv.reservedSmem.offset0,0x4
	.type		.nv.reservedSmem.cap,@object
	.size		.nv.reservedSmem.cap,0x4
